//
// Generated by NVIDIA NVVM Compiler
//
// Compiler Build ID: CL-36424714
// Cuda compilation tools, release 13.0, V13.0.88
// Based on NVVM 20.0.0
//

.version 9.0
.target sm_100
.address_size 64

	// .globl	_Z11constraint1PdPiiii
.global .align 4 .b8 precalc_xorwow_matrix[102400];
.global .align 4 .b8 precalc_xorwow_offset_matrix[102400];
.global .align 4 .b8 mrg32k3aM1[2304];
.global .align 4 .b8 mrg32k3aM2[2304];
.global .align 4 .b8 mrg32k3aM1SubSeq[2016];
.global .align 4 .b8 mrg32k3aM2SubSeq[2016];
.global .align 4 .b8 mrg32k3aM1Seq[2304];
.global .align 4 .b8 mrg32k3aM2Seq[2304];
.const .align 8 .b8 __cr_lgamma_table[72];
.global .align 1 .b8 _ZN34_INTERNAL_7b52ff0d_4_k_cu_7cd696934cuda3std3__45__cpo5beginE[1];
.global .align 1 .b8 _ZN34_INTERNAL_7b52ff0d_4_k_cu_7cd696934cuda3std3__45__cpo3endE[1];
.global .align 1 .b8 _ZN34_INTERNAL_7b52ff0d_4_k_cu_7cd696934cuda3std3__45__cpo6cbeginE[1];
.global .align 1 .b8 _ZN34_INTERNAL_7b52ff0d_4_k_cu_7cd696934cuda3std3__45__cpo4cendE[1];
.global .align 1 .b8 _ZN34_INTERNAL_7b52ff0d_4_k_cu_7cd696934cuda3std3__45__cpo6rbeginE[1];
.global .align 1 .b8 _ZN34_INTERNAL_7b52ff0d_4_k_cu_7cd696934cuda3std3__45__cpo4rendE[1];
.global .align 1 .b8 _ZN34_INTERNAL_7b52ff0d_4_k_cu_7cd696934cuda3std3__45__cpo7crbeginE[1];
.global .align 1 .b8 _ZN34_INTERNAL_7b52ff0d_4_k_cu_7cd696934cuda3std3__45__cpo5crendE[1];
.global .align 1 .b8 _ZN34_INTERNAL_7b52ff0d_4_k_cu_7cd696934cuda3std3__436_GLOBAL__N__7b52ff0d_4_k_cu_7cd696936ignoreE[1];
.global .align 1 .b8 _ZN34_INTERNAL_7b52ff0d_4_k_cu_7cd696934cuda3std3__419piecewise_constructE[1];
.global .align 1 .b8 _ZN34_INTERNAL_7b52ff0d_4_k_cu_7cd696934cuda3std3__48in_placeE[1];
.global .align 1 .b8 _ZN34_INTERNAL_7b52ff0d_4_k_cu_7cd696934cuda3std3__420unreachable_sentinelE[1];
.global .align 1 .b8 _ZN34_INTERNAL_7b52ff0d_4_k_cu_7cd696934cuda3std3__47nulloptE[1];
.global .align 1 .b8 _ZN34_INTERNAL_7b52ff0d_4_k_cu_7cd696934cuda3std3__48unexpectE[1];
.global .align 1 .b8 _ZN34_INTERNAL_7b52ff0d_4_k_cu_7cd696934cuda3std6ranges3__45__cpo4swapE[1];
.global .align 1 .b8 _ZN34_INTERNAL_7b52ff0d_4_k_cu_7cd696934cuda3std6ranges3__45__cpo9iter_moveE[1];
.global .align 1 .b8 _ZN34_INTERNAL_7b52ff0d_4_k_cu_7cd696934cuda3std6ranges3__45__cpo5beginE[1];
.global .align 1 .b8 _ZN34_INTERNAL_7b52ff0d_4_k_cu_7cd696934cuda3std6ranges3__45__cpo3endE[1];
.global .align 1 .b8 _ZN34_INTERNAL_7b52ff0d_4_k_cu_7cd696934cuda3std6ranges3__45__cpo6cbeginE[1];
.global .align 1 .b8 _ZN34_INTERNAL_7b52ff0d_4_k_cu_7cd696934cuda3std6ranges3__45__cpo4cendE[1];
.global .align 1 .b8 _ZN34_INTERNAL_7b52ff0d_4_k_cu_7cd696934cuda3std6ranges3__45__cpo7advanceE[1];
.global .align 1 .b8 _ZN34_INTERNAL_7b52ff0d_4_k_cu_7cd696934cuda3std6ranges3__45__cpo9iter_swapE[1];
.global .align 1 .b8 _ZN34_INTERNAL_7b52ff0d_4_k_cu_7cd696934cuda3std6ranges3__45__cpo4nextE[1];
.global .align 1 .b8 _ZN34_INTERNAL_7b52ff0d_4_k_cu_7cd696934cuda3std6ranges3__45__cpo4prevE[1];
.global .align 1 .b8 _ZN34_INTERNAL_7b52ff0d_4_k_cu_7cd696934cuda3std6ranges3__45__cpo4dataE[1];
.global .align 1 .b8 _ZN34_INTERNAL_7b52ff0d_4_k_cu_7cd696934cuda3std6ranges3__45__cpo5cdataE[1];
.global .align 1 .b8 _ZN34_INTERNAL_7b52ff0d_4_k_cu_7cd696934cuda3std6ranges3__45__cpo4sizeE[1];
.global .align 1 .b8 _ZN34_INTERNAL_7b52ff0d_4_k_cu_7cd696934cuda3std6ranges3__45__cpo5ssizeE[1];
.global .align 1 .b8 _ZN34_INTERNAL_7b52ff0d_4_k_cu_7cd696934cuda3std6ranges3__45__cpo8distanceE[1];
.global .align 1 .b8 _ZN34_INTERNAL_7b52ff0d_4_k_cu_7cd696936thrust24THRUST_300001_SM_1000_NS8cuda_cub3parE[1];
.global .align 1 .b8 _ZN34_INTERNAL_7b52ff0d_4_k_cu_7cd696936thrust24THRUST_300001_SM_1000_NS8cuda_cub10par_nosyncE[1];
.global .align 1 .b8 _ZN34_INTERNAL_7b52ff0d_4_k_cu_7cd696936thrust24THRUST_300001_SM_1000_NS6system6detail10sequential3seqE[1];
.global .align 1 .b8 _ZN34_INTERNAL_7b52ff0d_4_k_cu_7cd696936thrust24THRUST_300001_SM_1000_NS6system3cpp3parE[1];
.global .align 1 .b8 _ZN34_INTERNAL_7b52ff0d_4_k_cu_7cd696936thrust24THRUST_300001_SM_1000_NS12placeholders2_1E[1];
.global .align 1 .b8 _ZN34_INTERNAL_7b52ff0d_4_k_cu_7cd696936thrust24THRUST_300001_SM_1000_NS12placeholders2_2E[1];
.global .align 1 .b8 _ZN34_INTERNAL_7b52ff0d_4_k_cu_7cd696936thrust24THRUST_300001_SM_1000_NS12placeholders2_3E[1];
.global .align 1 .b8 _ZN34_INTERNAL_7b52ff0d_4_k_cu_7cd696936thrust24THRUST_300001_SM_1000_NS12placeholders2_4E[1];
.global .align 1 .b8 _ZN34_INTERNAL_7b52ff0d_4_k_cu_7cd696936thrust24THRUST_300001_SM_1000_NS12placeholders2_5E[1];
.global .align 1 .b8 _ZN34_INTERNAL_7b52ff0d_4_k_cu_7cd696936thrust24THRUST_300001_SM_1000_NS12placeholders2_6E[1];
.global .align 1 .b8 _ZN34_INTERNAL_7b52ff0d_4_k_cu_7cd696936thrust24THRUST_300001_SM_1000_NS12placeholders2_7E[1];
.global .align 1 .b8 _ZN34_INTERNAL_7b52ff0d_4_k_cu_7cd696936thrust24THRUST_300001_SM_1000_NS12placeholders2_8E[1];
.global .align 1 .b8 _ZN34_INTERNAL_7b52ff0d_4_k_cu_7cd696936thrust24THRUST_300001_SM_1000_NS12placeholders2_9E[1];
.global .align 1 .b8 _ZN34_INTERNAL_7b52ff0d_4_k_cu_7cd696936thrust24THRUST_300001_SM_1000_NS12placeholders3_10E[1];
.global .align 1 .b8 _ZN34_INTERNAL_7b52ff0d_4_k_cu_7cd696936thrust24THRUST_300001_SM_1000_NS3seqE[1];
.global .align 1 .b8 _ZN34_INTERNAL_7b52ff0d_4_k_cu_7cd696936thrust24THRUST_300001_SM_1000_NS6deviceE[1];

.visible .entry _Z11constraint1PdPiiii(
	.param .u64 .ptr .align 1 _Z11constraint1PdPiiii_param_0,
	.param .u64 .ptr .align 1 _Z11constraint1PdPiiii_param_1,
	.param .u32 _Z11constraint1PdPiiii_param_2,
	.param .u32 _Z11constraint1PdPiiii_param_3,
	.param .u32 _Z11constraint1PdPiiii_param_4
)
{
	.reg .pred 	%p<11>;
	.reg .b32 	%r<181>;
	.reg .b64 	%rd<72>;

	ld.param.u64 	%rd4, [_Z11constraint1PdPiiii_param_0];
	ld.param.u32 	%r40, [_Z11constraint1PdPiiii_param_2];
	ld.param.u32 	%r41, [_Z11constraint1PdPiiii_param_3];
	ld.param.u32 	%r42, [_Z11constraint1PdPiiii_param_4];
	cvta.to.global.u64 	%rd1, %rd4;
	mov.u32 	%r43, %ctaid.x;
	mov.u32 	%r1, %ntid.x;
	mov.u32 	%r44, %tid.x;
	mad.lo.s32 	%r170, %r43, %r1, %r44;
	setp.ge.s32 	%p1, %r170, %r41;
	@%p1 bra 	$L__BB0_15;
	setp.lt.s32 	%p2, %r40, 1;
	mad.lo.s32 	%r3, %r42, %r40, %r40;
	@%p2 bra 	$L__BB0_15;
	add.s32 	%r4, %r40, -1;
	and.b32  	%r5, %r40, 7;
	and.b32  	%r6, %r40, 3;
	and.b32  	%r7, %r40, 2147483640;
	and.b32  	%r8, %r40, 1;
	neg.s32 	%r9, %r7;
	mad.lo.s32 	%r10, %r40, %r42, %r40;
	mul.lo.s32 	%r11, %r10, %r40;
	mov.u32 	%r45, %nctaid.x;
	mul.lo.s32 	%r12, %r1, %r45;
$L__BB0_3:
	ld.param.u64 	%rd71, [_Z11constraint1PdPiiii_param_1];
	setp.lt.u32 	%p3, %r4, 7;
	mul.lo.s32 	%r14, %r170, %r40;
	shl.b32 	%r47, %r170, 1;
	cvta.to.global.u64 	%rd5, %rd71;
	mul.wide.s32 	%rd6, %r47, 4;
	add.s64 	%rd2, %rd5, %rd6;
	mov.b32 	%r179, 0;
	@%p3 bra 	$L__BB0_6;
	add.s32 	%r49, %r14, 7;
	mad.lo.s32 	%r176, %r10, %r49, 7;
	add.s32 	%r50, %r14, 6;
	mad.lo.s32 	%r175, %r10, %r50, 6;
	add.s32 	%r51, %r14, 5;
	mad.lo.s32 	%r174, %r10, %r51, 5;
	add.s32 	%r52, %r14, 4;
	mad.lo.s32 	%r173, %r10, %r52, 4;
	add.s32 	%r53, %r14, 3;
	mad.lo.s32 	%r172, %r10, %r53, 3;
	mov.b32 	%r171, 0;
	mov.u32 	%r177, %r9;
$L__BB0_5:
	.pragma "nounroll";
	ld.global.u32 	%r54, [%rd2];
	add.s32 	%r55, %r54, -1;
	mad.lo.s32 	%r56, %r11, %r170, %r171;
	mad.lo.s32 	%r57, %r55, %r40, %r56;
	mul.wide.s32 	%rd7, %r57, 8;
	add.s64 	%rd8, %rd1, %rd7;
	mov.b64 	%rd9, 4607182418800017408;
	st.global.u64 	[%rd8], %rd9;
	ld.global.u32 	%r58, [%rd2+4];
	add.s32 	%r59, %r58, -1;
	mad.lo.s32 	%r60, %r59, %r40, %r56;
	mul.wide.s32 	%rd10, %r60, 8;
	add.s64 	%rd11, %rd1, %rd10;
	st.global.u64 	[%rd11], %rd9;
	ld.global.u32 	%r61, [%rd2];
	add.s32 	%r62, %r61, -1;
	mad.lo.s32 	%r63, %r10, %r14, %r10;
	add.s32 	%r64, %r63, %r171;
	add.s32 	%r65, %r64, 1;
	mad.lo.s32 	%r66, %r62, %r40, %r65;
	mul.wide.s32 	%rd12, %r66, 8;
	add.s64 	%rd13, %rd1, %rd12;
	st.global.u64 	[%rd13], %rd9;
	ld.global.u32 	%r67, [%rd2+4];
	add.s32 	%r68, %r67, -1;
	mad.lo.s32 	%r69, %r68, %r40, %r65;
	mul.wide.s32 	%rd14, %r69, 8;
	add.s64 	%rd15, %rd1, %rd14;
	st.global.u64 	[%rd15], %rd9;
	ld.global.u32 	%r70, [%rd2];
	add.s32 	%r71, %r70, -1;
	add.s32 	%r72, %r14, 2;
	mad.lo.s32 	%r73, %r10, %r72, %r171;
	add.s32 	%r74, %r73, 2;
	mad.lo.s32 	%r75, %r71, %r40, %r74;
	mul.wide.s32 	%rd16, %r75, 8;
	add.s64 	%rd17, %rd1, %rd16;
	st.global.u64 	[%rd17], %rd9;
	ld.global.u32 	%r76, [%rd2+4];
	add.s32 	%r77, %r76, -1;
	mad.lo.s32 	%r78, %r77, %r40, %r74;
	mul.wide.s32 	%rd18, %r78, 8;
	add.s64 	%rd19, %rd1, %rd18;
	st.global.u64 	[%rd19], %rd9;
	ld.global.u32 	%r79, [%rd2];
	add.s32 	%r80, %r79, -1;
	mad.lo.s32 	%r81, %r80, %r40, %r172;
	mul.wide.s32 	%rd20, %r81, 8;
	add.s64 	%rd21, %rd1, %rd20;
	st.global.u64 	[%rd21], %rd9;
	ld.global.u32 	%r82, [%rd2+4];
	add.s32 	%r83, %r82, -1;
	mad.lo.s32 	%r84, %r83, %r40, %r172;
	mul.wide.s32 	%rd22, %r84, 8;
	add.s64 	%rd23, %rd1, %rd22;
	st.global.u64 	[%rd23], %rd9;
	ld.global.u32 	%r85, [%rd2];
	add.s32 	%r86, %r85, -1;
	mad.lo.s32 	%r87, %r86, %r40, %r173;
	mul.wide.s32 	%rd24, %r87, 8;
	add.s64 	%rd25, %rd1, %rd24;
	st.global.u64 	[%rd25], %rd9;
	ld.global.u32 	%r88, [%rd2+4];
	add.s32 	%r89, %r88, -1;
	mad.lo.s32 	%r90, %r89, %r40, %r173;
	mul.wide.s32 	%rd26, %r90, 8;
	add.s64 	%rd27, %rd1, %rd26;
	st.global.u64 	[%rd27], %rd9;
	ld.global.u32 	%r91, [%rd2];
	add.s32 	%r92, %r91, -1;
	mad.lo.s32 	%r93, %r92, %r40, %r174;
	mul.wide.s32 	%rd28, %r93, 8;
	add.s64 	%rd29, %rd1, %rd28;
	st.global.u64 	[%rd29], %rd9;
	ld.global.u32 	%r94, [%rd2+4];
	add.s32 	%r95, %r94, -1;
	mad.lo.s32 	%r96, %r95, %r40, %r174;
	mul.wide.s32 	%rd30, %r96, 8;
	add.s64 	%rd31, %rd1, %rd30;
	st.global.u64 	[%rd31], %rd9;
	ld.global.u32 	%r97, [%rd2];
	add.s32 	%r98, %r97, -1;
	mad.lo.s32 	%r99, %r98, %r40, %r175;
	mul.wide.s32 	%rd32, %r99, 8;
	add.s64 	%rd33, %rd1, %rd32;
	st.global.u64 	[%rd33], %rd9;
	ld.global.u32 	%r100, [%rd2+4];
	add.s32 	%r101, %r100, -1;
	mad.lo.s32 	%r102, %r101, %r40, %r175;
	mul.wide.s32 	%rd34, %r102, 8;
	add.s64 	%rd35, %rd1, %rd34;
	st.global.u64 	[%rd35], %rd9;
	ld.global.u32 	%r103, [%rd2];
	add.s32 	%r104, %r103, -1;
	mad.lo.s32 	%r105, %r104, %r40, %r176;
	mul.wide.s32 	%rd36, %r105, 8;
	add.s64 	%rd37, %rd1, %rd36;
	st.global.u64 	[%rd37], %rd9;
	ld.global.u32 	%r106, [%rd2+4];
	add.s32 	%r107, %r106, -1;
	mad.lo.s32 	%r108, %r107, %r40, %r176;
	mul.wide.s32 	%rd38, %r108, 8;
	add.s64 	%rd39, %rd1, %rd38;
	st.global.u64 	[%rd39], %rd9;
	add.s32 	%r177, %r177, 8;
	shl.b32 	%r109, %r10, 3;
	add.s32 	%r110, %r109, 8;
	add.s32 	%r176, %r176, %r110;
	add.s32 	%r175, %r175, %r110;
	add.s32 	%r174, %r174, %r110;
	add.s32 	%r173, %r173, %r110;
	add.s32 	%r172, %r172, %r110;
	add.s32 	%r171, %r171, %r110;
	setp.ne.s32 	%p4, %r177, 0;
	mov.u32 	%r179, %r7;
	@%p4 bra 	$L__BB0_5;
$L__BB0_6:
	setp.eq.s32 	%p5, %r5, 0;
	@%p5 bra 	$L__BB0_14;
	add.s32 	%r111, %r5, -1;
	setp.lt.u32 	%p6, %r111, 3;
	@%p6 bra 	$L__BB0_9;
	add.s32 	%r112, %r179, %r14;
	ld.global.u32 	%r113, [%rd2];
	add.s32 	%r114, %r113, -1;
	mad.lo.s32 	%r115, %r112, %r3, %r179;
	mad.lo.s32 	%r116, %r114, %r40, %r115;
	mul.wide.s32 	%rd40, %r116, 8;
	add.s64 	%rd41, %rd1, %rd40;
	mov.b64 	%rd42, 4607182418800017408;
	st.global.u64 	[%rd41], %rd42;
	ld.global.u32 	%r117, [%rd2+4];
	add.s32 	%r118, %r117, -1;
	mad.lo.s32 	%r119, %r118, %r40, %r115;
	mul.wide.s32 	%rd43, %r119, 8;
	add.s64 	%rd44, %rd1, %rd43;
	st.global.u64 	[%rd44], %rd42;
	add.s32 	%r120, %r115, %r3;
	ld.global.u32 	%r121, [%rd2];
	add.s32 	%r122, %r121, -1;
	add.s32 	%r123, %r120, 1;
	mad.lo.s32 	%r124, %r122, %r40, %r123;
	mul.wide.s32 	%rd45, %r124, 8;
	add.s64 	%rd46, %rd1, %rd45;
	st.global.u64 	[%rd46], %rd42;
	ld.global.u32 	%r125, [%rd2+4];
	add.s32 	%r126, %r125, -1;
	mad.lo.s32 	%r127, %r126, %r40, %r123;
	mul.wide.s32 	%rd47, %r127, 8;
	add.s64 	%rd48, %rd1, %rd47;
	st.global.u64 	[%rd48], %rd42;
	add.s32 	%r128, %r112, 2;
	mad.lo.s32 	%r129, %r128, %r3, %r179;
	ld.global.u32 	%r130, [%rd2];
	add.s32 	%r131, %r130, -1;
	add.s32 	%r132, %r129, 2;
	mad.lo.s32 	%r133, %r131, %r40, %r132;
	mul.wide.s32 	%rd49, %r133, 8;
	add.s64 	%rd50, %rd1, %rd49;
	st.global.u64 	[%rd50], %rd42;
	ld.global.u32 	%r134, [%rd2+4];
	add.s32 	%r135, %r134, -1;
	mad.lo.s32 	%r136, %r135, %r40, %r132;
	mul.wide.s32 	%rd51, %r136, 8;
	add.s64 	%rd52, %rd1, %rd51;
	st.global.u64 	[%rd52], %rd42;
	add.s32 	%r137, %r112, 3;
	mad.lo.s32 	%r138, %r137, %r3, %r179;
	ld.global.u32 	%r139, [%rd2];
	add.s32 	%r140, %r139, -1;
	add.s32 	%r141, %r138, 3;
	mad.lo.s32 	%r142, %r140, %r40, %r141;
	mul.wide.s32 	%rd53, %r142, 8;
	add.s64 	%rd54, %rd1, %rd53;
	st.global.u64 	[%rd54], %rd42;
	ld.global.u32 	%r143, [%rd2+4];
	add.s32 	%r144, %r143, -1;
	mad.lo.s32 	%r145, %r144, %r40, %r141;
	mul.wide.s32 	%rd55, %r145, 8;
	add.s64 	%rd56, %rd1, %rd55;
	st.global.u64 	[%rd56], %rd42;
	add.s32 	%r179, %r179, 4;
$L__BB0_9:
	setp.eq.s32 	%p7, %r6, 0;
	@%p7 bra 	$L__BB0_14;
	setp.eq.s32 	%p8, %r6, 1;
	@%p8 bra 	$L__BB0_12;
	add.s32 	%r146, %r179, %r14;
	ld.global.u32 	%r147, [%rd2];
	add.s32 	%r148, %r147, -1;
	mad.lo.s32 	%r149, %r146, %r3, %r179;
	mad.lo.s32 	%r150, %r148, %r40, %r149;
	mul.wide.s32 	%rd57, %r150, 8;
	add.s64 	%rd58, %rd1, %rd57;
	mov.b64 	%rd59, 4607182418800017408;
	st.global.u64 	[%rd58], %rd59;
	ld.global.u32 	%r151, [%rd2+4];
	add.s32 	%r152, %r151, -1;
	mad.lo.s32 	%r153, %r152, %r40, %r149;
	mul.wide.s32 	%rd60, %r153, 8;
	add.s64 	%rd61, %rd1, %rd60;
	st.global.u64 	[%rd61], %rd59;
	add.s32 	%r154, %r149, %r3;
	ld.global.u32 	%r155, [%rd2];
	add.s32 	%r156, %r155, -1;
	add.s32 	%r157, %r154, 1;
	mad.lo.s32 	%r158, %r156, %r40, %r157;
	mul.wide.s32 	%rd62, %r158, 8;
	add.s64 	%rd63, %rd1, %rd62;
	st.global.u64 	[%rd63], %rd59;
	ld.global.u32 	%r159, [%rd2+4];
	add.s32 	%r160, %r159, -1;
	mad.lo.s32 	%r161, %r160, %r40, %r157;
	mul.wide.s32 	%rd64, %r161, 8;
	add.s64 	%rd65, %rd1, %rd64;
	st.global.u64 	[%rd65], %rd59;
	add.s32 	%r179, %r179, 2;
$L__BB0_12:
	setp.eq.s32 	%p9, %r8, 0;
	@%p9 bra 	$L__BB0_14;
	add.s32 	%r162, %r179, %r14;
	ld.global.u32 	%r163, [%rd2];
	add.s32 	%r164, %r163, -1;
	mad.lo.s32 	%r165, %r162, %r3, %r179;
	mad.lo.s32 	%r166, %r164, %r40, %r165;
	mul.wide.s32 	%rd66, %r166, 8;
	add.s64 	%rd67, %rd1, %rd66;
	mov.b64 	%rd68, 4607182418800017408;
	st.global.u64 	[%rd67], %rd68;
	ld.global.u32 	%r167, [%rd2+4];
	add.s32 	%r168, %r167, -1;
	mad.lo.s32 	%r169, %r168, %r40, %r165;
	mul.wide.s32 	%rd69, %r169, 8;
	add.s64 	%rd70, %rd1, %rd69;
	st.global.u64 	[%rd70], %rd68;
$L__BB0_14:
	add.s32 	%r170, %r170, %r12;
	setp.lt.s32 	%p10, %r170, %r41;
	@%p10 bra 	$L__BB0_3;
$L__BB0_15:
	ret;

}
	// .globl	_Z11constraint2Pdii
.visible .entry _Z11constraint2Pdii(
	.param .u64 .ptr .align 1 _Z11constraint2Pdii_param_0,
	.param .u32 _Z11constraint2Pdii_param_1,
	.param .u32 _Z11constraint2Pdii_param_2
)
{
	.reg .pred 	%p<11>;
	.reg .b32 	%r<39>;
	.reg .b64 	%rd<16>;

	ld.param.u64 	%rd3, [_Z11constraint2Pdii_param_0];
	ld.param.u32 	%r23, [_Z11constraint2Pdii_param_1];
	ld.param.u32 	%r24, [_Z11constraint2Pdii_param_2];
	cvta.to.global.u64 	%rd1, %rd3;
	mov.u32 	%r25, %ctaid.x;
	mov.u32 	%r1, %ntid.x;
	mov.u32 	%r26, %tid.x;
	mad.lo.s32 	%r33, %r25, %r1, %r26;
	setp.ge.s32 	%p1, %r33, %r23;
	@%p1 bra 	$L__BB1_14;
	setp.lt.s32 	%p2, %r24, 1;
	@%p2 bra 	$L__BB1_14;
	and.b32  	%r3, %r24, 7;
	add.s32 	%r4, %r3, -1;
	and.b32  	%r5, %r24, 3;
	and.b32  	%r6, %r24, 2147483640;
	and.b32  	%r7, %r24, 1;
	neg.s32 	%r8, %r6;
	add.s64 	%rd2, %rd1, 32;
	mov.u32 	%r27, %nctaid.x;
	mul.lo.s32 	%r9, %r1, %r27;
	shl.b32 	%r28, %r24, 1;
	mad.lo.s32 	%r10, %r24, %r23, %r28;
$L__BB1_3:
	setp.lt.u32 	%p3, %r24, 8;
	mul.lo.s32 	%r12, %r33, %r10;
	mov.b32 	%r37, 0;
	mov.u32 	%r34, %r12;
	mov.u32 	%r35, %r8;
	@%p3 bra 	$L__BB1_5;
$L__BB1_4:
	.pragma "nounroll";
	mul.wide.s32 	%rd4, %r34, 8;
	add.s64 	%rd5, %rd2, %rd4;
	mov.b64 	%rd6, 4607182418800017408;
	st.global.u64 	[%rd5+-32], %rd6;
	st.global.u64 	[%rd5+-24], %rd6;
	st.global.u64 	[%rd5+-16], %rd6;
	st.global.u64 	[%rd5+-8], %rd6;
	st.global.u64 	[%rd5], %rd6;
	st.global.u64 	[%rd5+8], %rd6;
	st.global.u64 	[%rd5+16], %rd6;
	st.global.u64 	[%rd5+24], %rd6;
	add.s32 	%r35, %r35, 8;
	add.s32 	%r34, %r34, 8;
	setp.eq.s32 	%p4, %r35, 0;
	mov.u32 	%r37, %r6;
	@%p4 bra 	$L__BB1_5;
	bra.uni 	$L__BB1_4;
$L__BB1_5:
	setp.eq.s32 	%p5, %r3, 0;
	@%p5 bra 	$L__BB1_13;
	setp.lt.u32 	%p6, %r4, 3;
	@%p6 bra 	$L__BB1_8;
	add.s32 	%r30, %r37, %r12;
	mul.wide.s32 	%rd7, %r30, 8;
	add.s64 	%rd8, %rd1, %rd7;
	mov.b64 	%rd9, 4607182418800017408;
	st.global.u64 	[%rd8], %rd9;
	st.global.u64 	[%rd8+8], %rd9;
	st.global.u64 	[%rd8+16], %rd9;
	st.global.u64 	[%rd8+24], %rd9;
	add.s32 	%r37, %r37, 4;
$L__BB1_8:
	setp.eq.s32 	%p7, %r5, 0;
	@%p7 bra 	$L__BB1_13;
	setp.eq.s32 	%p8, %r5, 1;
	@%p8 bra 	$L__BB1_11;
	add.s32 	%r31, %r37, %r12;
	mul.wide.s32 	%rd10, %r31, 8;
	add.s64 	%rd11, %rd1, %rd10;
	mov.b64 	%rd12, 4607182418800017408;
	st.global.u64 	[%rd11], %rd12;
	st.global.u64 	[%rd11+8], %rd12;
	add.s32 	%r37, %r37, 2;
$L__BB1_11:
	setp.eq.s32 	%p9, %r7, 0;
	@%p9 bra 	$L__BB1_13;
	add.s32 	%r32, %r37, %r12;
	mul.wide.s32 	%rd13, %r32, 8;
	add.s64 	%rd14, %rd1, %rd13;
	mov.b64 	%rd15, 4607182418800017408;
	st.global.u64 	[%rd14], %rd15;
$L__BB1_13:
	add.s32 	%r33, %r33, %r9;
	setp.lt.s32 	%p10, %r33, %r23;
	@%p10 bra 	$L__BB1_3;
$L__BB1_14:
	ret;

}
	// .globl	_Z11constraint3Pdii
.visible .entry _Z11constraint3Pdii(
	.param .u64 .ptr .align 1 _Z11constraint3Pdii_param_0,
	.param .u32 _Z11constraint3Pdii_param_1,
	.param .u32 _Z11constraint3Pdii_param_2
)
{
	.reg .pred 	%p<7>;
	.reg .b32 	%r<75>;
	.reg .b64 	%rd<27>;

	ld.param.u64 	%rd2, [_Z11constraint3Pdii_param_0];
	ld.param.u32 	%r24, [_Z11constraint3Pdii_param_1];
	ld.param.u32 	%r25, [_Z11constraint3Pdii_param_2];
	cvta.to.global.u64 	%rd1, %rd2;
	mov.u32 	%r26, %ctaid.x;
	mov.u32 	%r27, %ntid.x;
	mul.lo.s32 	%r1, %r26, %r27;
	mov.u32 	%r2, %tid.x;
	add.s32 	%r73, %r1, %r2;
	mov.u32 	%r28, %nctaid.x;
	mul.lo.s32 	%r4, %r27, %r28;
	mul.lo.s32 	%r5, %r25, %r24;
	setp.ge.s32 	%p1, %r73, %r5;
	@%p1 bra 	$L__BB2_6;
	add.s32 	%r6, %r5, %r25;
	add.s32 	%r29, %r73, %r4;
	max.s32 	%r30, %r5, %r29;
	setp.lt.s32 	%p2, %r29, %r5;
	selp.u32 	%r31, 1, 0, %p2;
	add.s32 	%r32, %r29, %r31;
	sub.s32 	%r33, %r30, %r32;
	div.u32 	%r34, %r33, %r4;
	add.s32 	%r7, %r34, %r31;
	and.b32  	%r35, %r7, 3;
	setp.eq.s32 	%p3, %r35, 3;
	@%p3 bra 	$L__BB2_4;
	mul.lo.s32 	%r36, %r25, %r73;
	mad.lo.s32 	%r37, %r36, %r24, %r36;
	add.s32 	%r38, %r2, %r37;
	add.s32 	%r71, %r38, %r1;
	mad.lo.s32 	%r9, %r4, %r6, %r4;
	mad.lo.s32 	%r39, %r73, %r24, %r73;
	add.s32 	%r40, %r24, %r39;
	mul.lo.s32 	%r70, %r25, %r40;
	mul.lo.s32 	%r41, %r4, %r25;
	mad.lo.s32 	%r11, %r41, %r24, %r41;
	add.s32 	%r42, %r7, 1;
	and.b32  	%r43, %r42, 3;
	neg.s32 	%r69, %r43;
$L__BB2_3:
	.pragma "nounroll";
	mul.wide.s32 	%rd3, %r71, 8;
	add.s64 	%rd4, %rd1, %rd3;
	mov.b64 	%rd5, 4607182418800017408;
	st.global.u64 	[%rd4], %rd5;
	rem.s32 	%r44, %r73, %r25;
	add.s32 	%r45, %r70, %r44;
	mul.wide.s32 	%rd6, %r45, 8;
	add.s64 	%rd7, %rd1, %rd6;
	mov.b64 	%rd8, -4616189618054758400;
	st.global.u64 	[%rd7], %rd8;
	add.s32 	%r73, %r73, %r4;
	add.s32 	%r71, %r71, %r9;
	add.s32 	%r70, %r70, %r11;
	add.s32 	%r69, %r69, 1;
	setp.ne.s32 	%p4, %r69, 0;
	@%p4 bra 	$L__BB2_3;
$L__BB2_4:
	setp.lt.u32 	%p5, %r7, 3;
	@%p5 bra 	$L__BB2_6;
$L__BB2_5:
	mul.lo.s32 	%r46, %r73, %r6;
	add.s32 	%r47, %r46, %r73;
	mul.wide.s32 	%rd9, %r47, 8;
	add.s64 	%rd10, %rd1, %rd9;
	mov.b64 	%rd11, 4607182418800017408;
	st.global.u64 	[%rd10], %rd11;
	add.s32 	%r48, %r46, %r5;
	rem.s32 	%r49, %r73, %r25;
	add.s32 	%r50, %r48, %r49;
	mul.wide.s32 	%rd12, %r50, 8;
	add.s64 	%rd13, %rd1, %rd12;
	mov.b64 	%rd14, -4616189618054758400;
	st.global.u64 	[%rd13], %rd14;
	add.s32 	%r51, %r73, %r4;
	mul.lo.s32 	%r52, %r51, %r6;
	add.s32 	%r53, %r52, %r51;
	mul.wide.s32 	%rd15, %r53, 8;
	add.s64 	%rd16, %rd1, %rd15;
	st.global.u64 	[%rd16], %rd11;
	add.s32 	%r54, %r52, %r5;
	rem.s32 	%r55, %r51, %r25;
	add.s32 	%r56, %r54, %r55;
	mul.wide.s32 	%rd17, %r56, 8;
	add.s64 	%rd18, %rd1, %rd17;
	st.global.u64 	[%rd18], %rd14;
	add.s32 	%r57, %r51, %r4;
	mul.lo.s32 	%r58, %r57, %r6;
	add.s32 	%r59, %r58, %r57;
	mul.wide.s32 	%rd19, %r59, 8;
	add.s64 	%rd20, %rd1, %rd19;
	st.global.u64 	[%rd20], %rd11;
	add.s32 	%r60, %r58, %r5;
	rem.s32 	%r61, %r57, %r25;
	add.s32 	%r62, %r60, %r61;
	mul.wide.s32 	%rd21, %r62, 8;
	add.s64 	%rd22, %rd1, %rd21;
	st.global.u64 	[%rd22], %rd14;
	add.s32 	%r63, %r57, %r4;
	mul.lo.s32 	%r64, %r63, %r6;
	add.s32 	%r65, %r64, %r63;
	mul.wide.s32 	%rd23, %r65, 8;
	add.s64 	%rd24, %rd1, %rd23;
	st.global.u64 	[%rd24], %rd11;
	add.s32 	%r66, %r64, %r5;
	rem.s32 	%r67, %r63, %r25;
	add.s32 	%r68, %r66, %r67;
	mul.wide.s32 	%rd25, %r68, 8;
	add.s64 	%rd26, %rd1, %rd25;
	st.global.u64 	[%rd26], %rd14;
	add.s32 	%r73, %r63, %r4;
	setp.lt.s32 	%p6, %r73, %r5;
	@%p6 bra 	$L__BB2_5;
$L__BB2_6:
	ret;

}
	// .globl	_ZN3cub18CUB_300001_SM_10006detail11EmptyKernelIvEEvv
.visible .entry _ZN3cub18CUB_300001_SM_10006detail11EmptyKernelIvEEvv()
{


	ret;

}


// ===== COMPILED SASS (sm_100) =====

	.target	sm_100

	.elftype	@"ET_EXEC"


//--------------------- .note.nv.tkinfo           --------------------------
	.section	.note.nv.tkinfo,"",@"SHT_NOTE"
	.sectionflags	@"SHF_NOTE_NV_TKINFO"
	.tkinfo
        /*0018*/ 	.word	0x00000002
        /*0030*/ 	.string	""
        /*0030*/ 	.string	"ptxas"
        /*0030*/ 	.string	"Cuda compilation tools, release 13.0, V13.0.88"
        /*0030*/ 	.string	"Build cuda_13.0.r13.0/compiler.36424714_0"
        /*0030*/ 	.string	"-arch sm_100 -m 64 "



//--------------------- .note.nv.cuinfo           --------------------------
	.section	.note.nv.cuinfo,"",@"SHT_NOTE"
	.sectionflags	@"SHF_NOTE_NV_CUINFO"
        /*0018*/ 	.short	0x0002
        /*001a*/ 	.short	0x0064
        /*001c*/ 	.short	0x0082
	.zero		2


//--------------------- .nv.info                  --------------------------
	.section	.nv.info,"",@"SHT_CUDA_INFO"
	.align	4


	//----- nvinfo : EIATTR_REGCOUNT
	.align		4
        /*0000*/ 	.byte	0x04, 0x2f
        /*0002*/ 	.short	(.L_55 - .L_54)
	.align		4
.L_54:
        /*0004*/ 	.word	index@(_Z11constraint1PdPiiii)
        /*0008*/ 	.word	0x00000020


	//----- nvinfo : EIATTR_FRAME_SIZE
	.align		4
.L_55:
        /*000c*/ 	.byte	0x04, 0x11
        /*000e*/ 	.short	(.L_57 - .L_56)
	.align		4
.L_56:
        /*0010*/ 	.word	index@(_Z11constraint1PdPiiii)
        /*0014*/ 	.word	0x00000000


	//----- nvinfo : EIATTR_REGCOUNT
	.align		4
.L_57:
        /*0018*/ 	.byte	0x04, 0x2f
        /*001a*/ 	.short	(.L_59 - .L_58)
	.align		4
.L_58:
        /*001c*/ 	.word	index@(_Z11constraint2Pdii)
        /*0020*/ 	.word	0x00000013


	//----- nvinfo : EIATTR_FRAME_SIZE
	.align		4
.L_59:
        /*0024*/ 	.byte	0x04, 0x11
        /*0026*/ 	.short	(.L_61 - .L_60)
	.align		4
.L_60:
        /*0028*/ 	.word	index@(_Z11constraint2Pdii)
        /*002c*/ 	.word	0x00000000


	//----- nvinfo : EIATTR_REGCOUNT
	.align		4
.L_61:
        /*0030*/ 	.byte	0x04, 0x2f
        /*0032*/ 	.short	(.L_63 - .L_62)
	.align		4
.L_62:
        /*0034*/ 	.word	index@(_Z11constraint3Pdii)
        /*0038*/ 	.word	0x0000001d


	//----- nvinfo : EIATTR_FRAME_SIZE
	.align		4
.L_63:
        /*003c*/ 	.byte	0x04, 0x11
        /*003e*/ 	.short	(.L_65 - .L_64)
	.align		4
.L_64:
        /*0040*/ 	.word	index@(_Z11constraint3Pdii)
        /*0044*/ 	.word	0x00000000


	//----- nvinfo : EIATTR_REGCOUNT
	.align		4
.L_65:
        /*0048*/ 	.byte	0x04, 0x2f
        /*004a*/ 	.short	(.L_67 - .L_66)
	.align		4
.L_66:
        /*004c*/ 	.word	index@(_ZN3cub18CUB_300001_SM_10006detail11EmptyKernelIvEEvv)
        /*0050*/ 	.word	0x00000004


	//----- nvinfo : EIATTR_FRAME_SIZE
	.align		4
.L_67:
        /*0054*/ 	.byte	0x04, 0x11
        /*0056*/ 	.short	(.L_69 - .L_68)
	.align		4
.L_68:
        /*0058*/ 	.word	index@(_ZN3cub18CUB_300001_SM_10006detail11EmptyKernelIvEEvv)
        /*005c*/ 	.word	0x00000000


	//----- nvinfo : EIATTR_MIN_STACK_SIZE
	.align		4
.L_69:
        /*0060*/ 	.byte	0x04, 0x12
        /*0062*/ 	.short	(.L_71 - .L_70)
	.align		4
.L_70:
        /*0064*/ 	.word	index@(_ZN3cub18CUB_300001_SM_10006detail11EmptyKernelIvEEvv)
        /*0068*/ 	.word	0x00000000


	//----- nvinfo : EIATTR_MIN_STACK_SIZE
	.align		4
.L_71:
        /*006c*/ 	.byte	0x04, 0x12
        /*006e*/ 	.short	(.L_73 - .L_72)
	.align		4
.L_72:
        /*0070*/ 	.word	index@(_Z11constraint3Pdii)
        /*0074*/ 	.word	0x00000000


	//----- nvinfo : EIATTR_MIN_STACK_SIZE
	.align		4
.L_73:
        /*0078*/ 	.byte	0x04, 0x12
        /*007a*/ 	.short	(.L_75 - .L_74)
	.align		4
.L_74:
        /*007c*/ 	.word	index@(_Z11constraint2Pdii)
        /*0080*/ 	.word	0x00000000


	//----- nvinfo : EIATTR_MIN_STACK_SIZE
	.align		4
.L_75:
        /*0084*/ 	.byte	0x04, 0x12
        /*0086*/ 	.short	(.L_77 - .L_76)
	.align		4
.L_76:
        /*0088*/ 	.word	index@(_Z11constraint1PdPiiii)
        /*008c*/ 	.word	0x00000000
.L_77:


//--------------------- .nv.compat                --------------------------
	.section	.nv.compat,"",@"SHT_CUDA_COMPAT_INFO"
	.align	4
        /*0000*/ 	.byte	0x02, 0x09, 0x00, 0x00, 0x02, 0x02, 0x01, 0x00, 0x02, 0x05, 0x05, 0x00, 0x03, 0x07, 0x01, 0x01
        /*0010*/ 	.byte	0x02, 0x03, 0x00, 0x00, 0x02, 0x06, 0x01, 0x00, 0x04, 0x0b, 0x08, 0x00, 0x09, 0x00, 0x00, 0x00
        /*0020*/ 	.byte	0x00, 0x00, 0x00, 0x00


//--------------------- .nv.info._ZN3cub18CUB_300001_SM_10006detail11EmptyKernelIvEEvv --------------------------
	.section	.nv.info._ZN3cub18CUB_300001_SM_10006detail11EmptyKernelIvEEvv,"",@"SHT_CUDA_INFO"
	.sectionflags	@""
	.align	4


	//----- nvinfo : EIATTR_CUDA_API_VERSION
	.align		4
        /*0000*/ 	.byte	0x04, 0x37
        /*0002*/ 	.short	(.L_79 - .L_78)
.L_78:
        /*0004*/ 	.word	0x00000082


	//----- nvinfo : EIATTR_SPARSE_MMA_MASK
	.align		4
.L_79:
        /*0008*/ 	.byte	0x03, 0x50
        /*000a*/ 	.short	0x0000


	//----- nvinfo : EIATTR_MAXREG_COUNT
	.align		4
        /*000c*/ 	.byte	0x03, 0x1b
        /*000e*/ 	.short	0x00ff


	//----- nvinfo : EIATTR_MERCURY_ISA_VERSION
	.align		4
        /*0010*/ 	.byte	0x03, 0x5f
        /*0012*/ 	.short	0x0101


	//----- nvinfo : EIATTR_VRC_CTA_INIT_COUNT
	.align		4
        /*0014*/ 	.byte	0x02, 0x4a
	.zero		1
	.zero		1


	//----- nvinfo : EIATTR_EXIT_INSTR_OFFSETS
	.align		4
        /*0018*/ 	.byte	0x04, 0x1c
        /*001a*/ 	.short	(.L_81 - .L_80)


	//   ....[0]....
.L_80:
        /*001c*/ 	.word	0x00000010


	//----- nvinfo : EIATTR_SW_WAR
	.align		4
.L_81:
        /*0020*/ 	.byte	0x04, 0x36
        /*0022*/ 	.short	(.L_83 - .L_82)
.L_82:
        /*0024*/ 	.word	0x00000008
.L_83:


//--------------------- .nv.info._Z11constraint3Pdii --------------------------
	.section	.nv.info._Z11constraint3Pdii,"",@"SHT_CUDA_INFO"
	.sectionflags	@""
	.align	4


	//----- nvinfo : EIATTR_CUDA_API_VERSION
	.align		4
        /*0000*/ 	.byte	0x04, 0x37
        /*0002*/ 	.short	(.L_85 - .L_84)
.L_84:
        /*0004*/ 	.word	0x00000082


	//----- nvinfo : EIATTR_KPARAM_INFO
	.align		4
.L_85:
        /*0008*/ 	.byte	0x04, 0x17
        /*000a*/ 	.short	(.L_87 - .L_86)
.L_86:
        /*000c*/ 	.word	0x00000000
        /*0010*/ 	.short	0x0002
        /*0012*/ 	.short	0x000c
        /*0014*/ 	.byte	0x00, 0xf0, 0x11, 0x00


	//----- nvinfo : EIATTR_KPARAM_INFO
	.align		4
.L_87:
        /*0018*/ 	.byte	0x04, 0x17
        /*001a*/ 	.short	(.L_89 - .L_88)
.L_88:
        /*001c*/ 	.word	0x00000000
        /*0020*/ 	.short	0x0001
        /*0022*/ 	.short	0x0008
        /*0024*/ 	.byte	0x00, 0xf0, 0x11, 0x00


	//----- nvinfo : EIATTR_KPARAM_INFO
	.align		4
.L_89:
        /*0028*/ 	.byte	0x04, 0x17
        /*002a*/ 	.short	(.L_91 - .L_90)
.L_90:
        /*002c*/ 	.word	0x00000000
        /*0030*/ 	.short	0x0000
        /*0032*/ 	.short	0x0000
        /*0034*/ 	.byte	0x00, 0xf5, 0x21, 0x00


	//----- nvinfo : EIATTR_SPARSE_MMA_MASK
	.align		4
.L_91:
        /*0038*/ 	.byte	0x03, 0x50
        /*003a*/ 	.short	0x0000


	//----- nvinfo : EIATTR_MAXREG_COUNT
	.align		4
        /*003c*/ 	.byte	0x03, 0x1b
        /*003e*/ 	.short	0x00ff


	//----- nvinfo : EIATTR_MERCURY_ISA_VERSION
	.align		4
        /*0040*/ 	.byte	0x03, 0x5f
        /*0042*/ 	.short	0x0101


	//----- nvinfo : EIATTR_VRC_CTA_INIT_COUNT
	.align		4
        /*0044*/ 	.byte	0x02, 0x4a
	.zero		1
	.zero		1


	//----- nvinfo : EIATTR_EXIT_INSTR_OFFSETS
	.align		4
        /*0048*/ 	.byte	0x04, 0x1c
        /*004a*/ 	.short	(.L_93 - .L_92)


	//   ....[0]....
.L_92:
        /*004c*/ 	.word	0x000000c0


	//   ....[1]....
        /*0050*/ 	.word	0x00000620


	//   ....[2]....
        /*0054*/ 	.word	0x00000cd0


	//----- nvinfo : EIATTR_CRS_STACK_SIZE
	.align		4
.L_93:
        /*0058*/ 	.byte	0x04, 0x1e
        /*005a*/ 	.short	(.L_95 - .L_94)
.L_94:
        /*005c*/ 	.word	0x00000000


	//----- nvinfo : EIATTR_CBANK_PARAM_SIZE
	.align		4
.L_95:
        /*0060*/ 	.byte	0x03, 0x19
        /*0062*/ 	.short	0x0010


	//----- nvinfo : EIATTR_PARAM_CBANK
	.align		4
        /*0064*/ 	.byte	0x04, 0x0a
        /*0066*/ 	.short	(.L_97 - .L_96)
	.align		4
.L_96:
        /*0068*/ 	.word	index@(.nv.constant0._Z11constraint3Pdii)
        /*006c*/ 	.short	0x0380
        /*006e*/ 	.short	0x0010


	//----- nvinfo : EIATTR_SW_WAR
	.align		4
.L_97:
        /*0070*/ 	.byte	0x04, 0x36
        /*0072*/ 	.short	(.L_99 - .L_98)
.L_98:
        /*0074*/ 	.word	0x00000008
.L_99:


//--------------------- .nv.info._Z11constraint2Pdii --------------------------
	.section	.nv.info._Z11constraint2Pdii,"",@"SHT_CUDA_INFO"
	.sectionflags	@""
	.align	4


	//----- nvinfo : EIATTR_CUDA_API_VERSION
	.align		4
        /*0000*/ 	.byte	0x04, 0x37
        /*0002*/ 	.short	(.L_101 - .L_100)
.L_100:
        /*0004*/ 	.word	0x00000082


	//----- nvinfo : EIATTR_KPARAM_INFO
	.align		4
.L_101:
        /*0008*/ 	.byte	0x04, 0x17
        /*000a*/ 	.short	(.L_103 - .L_102)
.L_102:
        /*000c*/ 	.word	0x00000000
        /*0010*/ 	.short	0x0002
        /*0012*/ 	.short	0x000c
        /*0014*/ 	.byte	0x00, 0xf0, 0x11, 0x00


	//----- nvinfo : EIATTR_KPARAM_INFO
	.align		4
.L_103:
        /*0018*/ 	.byte	0x04, 0x17
        /*001a*/ 	.short	(.L_105 - .L_104)
.L_104:
        /*001c*/ 	.word	0x00000000
        /*0020*/ 	.short	0x0001
        /*0022*/ 	.short	0x0008
        /*0024*/ 	.byte	0x00, 0xf0, 0x11, 0x00


	//----- nvinfo : EIATTR_KPARAM_INFO
	.align		4
.L_105:
        /*0028*/ 	.byte	0x04, 0x17
        /*002a*/ 	.short	(.L_107 - .L_106)
.L_106:
        /*002c*/ 	.word	0x00000000
        /*0030*/ 	.short	0x0000
        /*0032*/ 	.short	0x0000
        /*0034*/ 	.byte	0x00, 0xf5, 0x21, 0x00


	//----- nvinfo : EIATTR_SPARSE_MMA_MASK
	.align		4
.L_107:
        /*0038*/ 	.byte	0x03, 0x50
        /*003a*/ 	.short	0x0000


	//----- nvinfo : EIATTR_MAXREG_COUNT
	.align		4
        /*003c*/ 	.byte	0x03, 0x1b
        /*003e*/ 	.short	0x00ff


	//----- nvinfo : EIATTR_MERCURY_ISA_VERSION
	.align		4
        /*0040*/ 	.byte	0x03, 0x5f
        /*0042*/ 	.short	0x0101


	//----- nvinfo : EIATTR_VRC_CTA_INIT_COUNT
	.align		4
        /*0044*/ 	.byte	0x02, 0x4a
	.zero		1
	.zero		1


	//----- nvinfo : EIATTR_EXIT_INSTR_OFFSETS
	.align		4
        /*0048*/ 	.byte	0x04, 0x1c
        /*004a*/ 	.short	(.L_109 - .L_108)


	//   ....[0]....
.L_108:
        /*004c*/ 	.word	0x00000070


	//   ....[1]....
        /*0050*/ 	.word	0x000000a0


	//   ....[2]....
        /*0054*/ 	.word	0x00000550


	//----- nvinfo : EIATTR_CRS_STACK_SIZE
	.align		4
.L_109:
        /*0058*/ 	.byte	0x04, 0x1e
        /*005a*/ 	.short	(.L_111 - .L_110)
.L_110:
        /*005c*/ 	.word	0x00000000


	//----- nvinfo : EIATTR_CBANK_PARAM_SIZE
	.align		4
.L_111:
        /*0060*/ 	.byte	0x03, 0x19
        /*0062*/ 	.short	0x0010


	//----- nvinfo : EIATTR_PARAM_CBANK
	.align		4
        /*0064*/ 	.byte	0x04, 0x0a
        /*0066*/ 	.short	(.L_113 - .L_112)
	.align		4
.L_112:
        /*0068*/ 	.word	index@(.nv.constant0._Z11constraint2Pdii)
        /*006c*/ 	.short	0x0380
        /*006e*/ 	.short	0x0010


	//----- nvinfo : EIATTR_SW_WAR
	.align		4
.L_113:
        /*0070*/ 	.byte	0x04, 0x36
        /*0072*/ 	.short	(.L_115 - .L_114)
.L_114:
        /*0074*/ 	.word	0x00000008
.L_115:


//--------------------- .nv.info._Z11constraint1PdPiiii --------------------------
	.section	.nv.info._Z11constraint1PdPiiii,"",@"SHT_CUDA_INFO"
	.sectionflags	@""
	.align	4


	//----- nvinfo : EIATTR_CUDA_API_VERSION
	.align		4
        /*0000*/ 	.byte	0x04, 0x37
        /*0002*/ 	.short	(.L_117 - .L_116)
.L_116:
        /*0004*/ 	.word	0x00000082


	//----- nvinfo : EIATTR_KPARAM_INFO
	.align		4
.L_117:
        /*0008*/ 	.byte	0x04, 0x17
        /*000a*/ 	.short	(.L_119 - .L_118)
.L_118:
        /*000c*/ 	.word	0x00000000
        /*0010*/ 	.short	0x0004
        /*0012*/ 	.short	0x0018
        /*0014*/ 	.byte	0x00, 0xf0, 0x11, 0x00


	//----- nvinfo : EIATTR_KPARAM_INFO
	.align		4
.L_119:
        /*0018*/ 	.byte	0x04, 0x17
        /*001a*/ 	.short	(.L_121 - .L_120)
.L_120:
        /*001c*/ 	.word	0x00000000
        /*0020*/ 	.short	0x0003
        /*0022*/ 	.short	0x0014
        /*0024*/ 	.byte	0x00, 0xf0, 0x11, 0x00


	//----- nvinfo : EIATTR_KPARAM_INFO
	.align		4
.L_121:
        /*0028*/ 	.byte	0x04, 0x17
        /*002a*/ 	.short	(.L_123 - .L_122)
.L_122:
        /*002c*/ 	.word	0x00000000
        /*0030*/ 	.short	0x0002
        /*0032*/ 	.short	0x0010
        /*0034*/ 	.byte	0x00, 0xf0, 0x11, 0x00


	//----- nvinfo : EIATTR_KPARAM_INFO
	.align		4
.L_123:
        /*0038*/ 	.byte	0x04, 0x17
        /*003a*/ 	.short	(.L_125 - .L_124)
.L_124:
        /*003c*/ 	.word	0x00000000
        /*0040*/ 	.short	0x0001
        /*0042*/ 	.short	0x0008
        /*0044*/ 	.byte	0x00, 0xf5, 0x21, 0x00


	//----- nvinfo : EIATTR_KPARAM_INFO
	.align		4
.L_125:
        /*0048*/ 	.byte	0x04, 0x17
        /*004a*/ 	.short	(.L_127 - .L_126)
.L_126:
        /*004c*/ 	.word	0x00000000
        /*0050*/ 	.short	0x0000
        /*0052*/ 	.short	0x0000
        /*0054*/ 	.byte	0x00, 0xf5, 0x21, 0x00


	//----- nvinfo : EIATTR_SPARSE_MMA_MASK
	.align		4
.L_127:
        /*0058*/ 	.byte	0x03, 0x50
        /*005a*/ 	.short	0x0000


	//----- nvinfo : EIATTR_MAXREG_COUNT
	.align		4
        /*005c*/ 	.byte	0x03, 0x1b
        /*005e*/ 	.short	0x00ff


	//----- nvinfo : EIATTR_MERCURY_ISA_VERSION
	.align		4
        /*0060*/ 	.byte	0x03, 0x5f
        /*0062*/ 	.short	0x0101


	//----- nvinfo : EIATTR_VRC_CTA_INIT_COUNT
	.align		4
        /*0064*/ 	.byte	0x02, 0x4a
	.zero		1
	.zero		1


	//----- nvinfo : EIATTR_EXIT_INSTR_OFFSETS
	.align		4
        /*0068*/ 	.byte	0x04, 0x1c
        /*006a*/ 	.short	(.L_129 - .L_128)


	//   ....[0]....
.L_128:
        /*006c*/ 	.word	0x00000070


	//   ....[1]....
        /*0070*/ 	.word	0x000000a0


	//   ....[2]....
        /*0074*/ 	.word	0x00000fc0


	//----- nvinfo : EIATTR_CRS_STACK_SIZE
	.align		4
.L_129:
        /*0078*/ 	.byte	0x04, 0x1e
        /*007a*/ 	.short	(.L_131 - .L_130)
.L_130:
        /*007c*/ 	.word	0x00000000


	//----- nvinfo : EIATTR_CBANK_PARAM_SIZE
	.align		4
.L_131:
        /*0080*/ 	.byte	0x03, 0x19
        /*0082*/ 	.short	0x001c


	//----- nvinfo : EIATTR_PARAM_CBANK
	.align		4
        /*0084*/ 	.byte	0x04, 0x0a
        /*0086*/ 	.short	(.L_133 - .L_132)
	.align		4
.L_132:
        /*0088*/ 	.word	index@(.nv.constant0._Z11constraint1PdPiiii)
        /*008c*/ 	.short	0x0380
        /*008e*/ 	.short	0x001c


	//----- nvinfo : EIATTR_SW_WAR
	.align		4
.L_133:
        /*0090*/ 	.byte	0x04, 0x36
        /*0092*/ 	.short	(.L_135 - .L_134)
.L_134:
        /*0094*/ 	.word	0x00000008
.L_135:


//--------------------- .nv.callgraph             --------------------------
	.section	.nv.callgraph,"",@"SHT_CUDA_CALLGRAPH"
	.align	4
	.sectionentsize	8
	.align		4
        /*0000*/ 	.word	0x00000000
	.align		4
        /*0004*/ 	.word	0xffffffff
	.align		4
        /*0008*/ 	.word	0x00000000
	.align		4
        /*000c*/ 	.word	0xfffffffe
	.align		4
        /*0010*/ 	.word	0x00000000
	.align		4
        /*0014*/ 	.word	0xfffffffd
	.align		4
        /*0018*/ 	.word	0x00000000
	.align		4
        /*001c*/ 	.word	0xfffffffc


//--------------------- .nv.constant4             --------------------------
	.section	.nv.constant4,"a",@progbits
	.align	8
	.align		8
.nv.constant4:
        /*0000*/ 	.dword	precalc_xorwow_matrix
	.align		8
        /*0008*/ 	.dword	precalc_xorwow_offset_matrix
	.align		8
        /*0010*/ 	.dword	mrg32k3aM1
	.align		8
        /*0018*/ 	.dword	mrg32k3aM2
	.align		8
        /*0020*/ 	.dword	mrg32k3aM1SubSeq
	.align		8
        /*0028*/ 	.dword	mrg32k3aM2SubSeq
	.align		8
        /*0030*/ 	.dword	mrg32k3aM1Seq
	.align		8
        /*0038*/ 	.dword	mrg32k3aM2Seq
	.align		8
        /*0040*/ 	.dword	_ZN34_INTERNAL_7b52ff0d_4_k_cu_7cd696934cuda3std3__45__cpo5beginE
	.align		8
        /*0048*/ 	.dword	_ZN34_INTERNAL_7b52ff0d_4_k_cu_7cd696934cuda3std3__45__cpo3endE
	.align		8
        /*0050*/ 	.dword	_ZN34_INTERNAL_7b52ff0d_4_k_cu_7cd696934cuda3std3__45__cpo6cbeginE
	.align		8
        /*0058*/ 	.dword	_ZN34_INTERNAL_7b52ff0d_4_k_cu_7cd696934cuda3std3__45__cpo4cendE
	.align		8
        /*0060*/ 	.dword	_ZN34_INTERNAL_7b52ff0d_4_k_cu_7cd696934cuda3std3__45__cpo6rbeginE
	.align		8
        /*0068*/ 	.dword	_ZN34_INTERNAL_7b52ff0d_4_k_cu_7cd696934cuda3std3__45__cpo4rendE
	.align		8
        /*0070*/ 	.dword	_ZN34_INTERNAL_7b52ff0d_4_k_cu_7cd696934cuda3std3__45__cpo7crbeginE
	.align		8
        /*0078*/ 	.dword	_ZN34_INTERNAL_7b52ff0d_4_k_cu_7cd696934cuda3std3__45__cpo5crendE
	.align		8
        /*0080*/ 	.dword	_ZN34_INTERNAL_7b52ff0d_4_k_cu_7cd696934cuda3std3__436_GLOBAL__N__7b52ff0d_4_k_cu_7cd696936ignoreE
	.align		8
        /*0088*/ 	.dword	_ZN34_INTERNAL_7b52ff0d_4_k_cu_7cd696934cuda3std3__419piecewise_constructE
	.align		8
        /*0090*/ 	.dword	_ZN34_INTERNAL_7b52ff0d_4_k_cu_7cd696934cuda3std3__48in_placeE
	.align		8
        /*0098*/ 	.dword	_ZN34_INTERNAL_7b52ff0d_4_k_cu_7cd696934cuda3std3__420unreachable_sentinelE
	.align		8
        /*00a0*/ 	.dword	_ZN34_INTERNAL_7b52ff0d_4_k_cu_7cd696934cuda3std3__47nulloptE
	.align		8
        /*00a8*/ 	.dword	_ZN34_INTERNAL_7b52ff0d_4_k_cu_7cd696934cuda3std3__48unexpectE
	.align		8
        /*00b0*/ 	.dword	_ZN34_INTERNAL_7b52ff0d_4_k_cu_7cd696934cuda3std6ranges3__45__cpo4swapE
	.align		8
        /*00b8*/ 	.dword	_ZN34_INTERNAL_7b52ff0d_4_k_cu_7cd696934cuda3std6ranges3__45__cpo9iter_moveE
	.align		8
        /*00c0*/ 	.dword	_ZN34_INTERNAL_7b52ff0d_4_k_cu_7cd696934cuda3std6ranges3__45__cpo5beginE
	.align		8
        /*00c8*/ 	.dword	_ZN34_INTERNAL_7b52ff0d_4_k_cu_7cd696934cuda3std6ranges3__45__cpo3endE
	.align		8
        /*00d0*/ 	.dword	_ZN34_INTERNAL_7b52ff0d_4_k_cu_7cd696934cuda3std6ranges3__45__cpo6cbeginE
	.align		8
        /*00d8*/ 	.dword	_ZN34_INTERNAL_7b52ff0d_4_k_cu_7cd696934cuda3std6ranges3__45__cpo4cendE
	.align		8
        /*00e0*/ 	.dword	_ZN34_INTERNAL_7b52ff0d_4_k_cu_7cd696934cuda3std6ranges3__45__cpo7advanceE
	.align		8
        /*00e8*/ 	.dword	_ZN34_INTERNAL_7b52ff0d_4_k_cu_7cd696934cuda3std6ranges3__45__cpo9iter_swapE
	.align		8
        /*00f0*/ 	.dword	_ZN34_INTERNAL_7b52ff0d_4_k_cu_7cd696934cuda3std6ranges3__45__cpo4nextE
	.align		8
        /*00f8*/ 	.dword	_ZN34_INTERNAL_7b52ff0d_4_k_cu_7cd696934cuda3std6ranges3__45__cpo4prevE
	.align		8
        /*0100*/ 	.dword	_ZN34_INTERNAL_7b52ff0d_4_k_cu_7cd696934cuda3std6ranges3__45__cpo4dataE
	.align		8
        /*0108*/ 	.dword	_ZN34_INTERNAL_7b52ff0d_4_k_cu_7cd696934cuda3std6ranges3__45__cpo5cdataE
	.align		8
        /*0110*/ 	.dword	_ZN34_INTERNAL_7b52ff0d_4_k_cu_7cd696934cuda3std6ranges3__45__cpo4sizeE
	.align		8
        /*0118*/ 	.dword	_ZN34_INTERNAL_7b52ff0d_4_k_cu_7cd696934cuda3std6ranges3__45__cpo5ssizeE
	.align		8
        /*0120*/ 	.dword	_ZN34_INTERNAL_7b52ff0d_4_k_cu_7cd696934cuda3std6ranges3__45__cpo8distanceE
	.align		8
        /*0128*/ 	.dword	_ZN34_INTERNAL_7b52ff0d_4_k_cu_7cd696936thrust24THRUST_300001_SM_1000_NS8cuda_cub3parE
	.align		8
        /*0130*/ 	.dword	_ZN34_INTERNAL_7b52ff0d_4_k_cu_7cd696936thrust24THRUST_300001_SM_1000_NS8cuda_cub10par_nosyncE
	.align		8
        /*0138*/ 	.dword	_ZN34_INTERNAL_7b52ff0d_4_k_cu_7cd696936thrust24THRUST_300001_SM_1000_NS6system6detail10sequential3seqE
	.align		8
        /*0140*/ 	.dword	_ZN34_INTERNAL_7b52ff0d_4_k_cu_7cd696936thrust24THRUST_300001_SM_1000_NS6system3cpp3parE
	.align		8
        /*0148*/ 	.dword	_ZN34_INTERNAL_7b52ff0d_4_k_cu_7cd696936thrust24THRUST_300001_SM_1000_NS12placeholders2_1E
	.align		8
        /*0150*/ 	.dword	_ZN34_INTERNAL_7b52ff0d_4_k_cu_7cd696936thrust24THRUST_300001_SM_1000_NS12placeholders2_2E
	.align		8
        /*0158*/ 	.dword	_ZN34_INTERNAL_7b52ff0d_4_k_cu_7cd696936thrust24THRUST_300001_SM_1000_NS12placeholders2_3E
	.align		8
        /*0160*/ 	.dword	_ZN34_INTERNAL_7b52ff0d_4_k_cu_7cd696936thrust24THRUST_300001_SM_1000_NS12placeholders2_4E
	.align		8
        /*0168*/ 	.dword	_ZN34_INTERNAL_7b52ff0d_4_k_cu_7cd696936thrust24THRUST_300001_SM_1000_NS12placeholders2_5E
	.align		8
        /*0170*/ 	.dword	_ZN34_INTERNAL_7b52ff0d_4_k_cu_7cd696936thrust24THRUST_300001_SM_1000_NS12placeholders2_6E
	.align		8
        /*0178*/ 	.dword	_ZN34_INTERNAL_7b52ff0d_4_k_cu_7cd696936thrust24THRUST_300001_SM_1000_NS12placeholders2_7E
	.align		8
        /*0180*/ 	.dword	_ZN34_INTERNAL_7b52ff0d_4_k_cu_7cd696936thrust24THRUST_300001_SM_1000_NS12placeholders2_8E
	.align		8
        /*0188*/ 	.dword	_ZN34_INTERNAL_7b52ff0d_4_k_cu_7cd696936thrust24THRUST_300001_SM_1000_NS12placeholders2_9E
	.align		8
        /*0190*/ 	.dword	_ZN34_INTERNAL_7b52ff0d_4_k_cu_7cd696936thrust24THRUST_300001_SM_1000_NS12placeholders3_10E
	.align		8
        /*0198*/ 	.dword	_ZN34_INTERNAL_7b52ff0d_4_k_cu_7cd696936thrust24THRUST_300001_SM_1000_NS3seqE
	.align		8
        /*01a0*/ 	.dword	_ZN34_INTERNAL_7b52ff0d_4_k_cu_7cd696936thrust24THRUST_300001_SM_1000_NS6deviceE


//--------------------- .nv.constant3             --------------------------
	.section	.nv.constant3,"a",@progbits
	.align	8
.nv.constant3:
	.type		__cr_lgamma_table,@object
	.size		__cr_lgamma_table,(.L_8 - __cr_lgamma_table)
__cr_lgamma_table:
        /*0000*/ 	.byte	0x00, 0x00, 0x00, 0x00, 0x00, 0x00, 0x00, 0x00, 0x00, 0x00, 0x00, 0x00, 0x00, 0x00, 0x00, 0x00
        /*0010*/ 	.byte	0xef, 0x39, 0xfa, 0xfe, 0x42, 0x2e, 0xe6, 0x3f, 0x02, 0x20, 0x2a, 0xfa, 0x0b, 0xab, 0xfc, 0x3f
        /*0020*/ 	.byte	0xf9, 0x2c, 0x92, 0x7c, 0xa7, 0x6c, 0x09, 0x40, 0xc9, 0x79, 0x44, 0x3c, 0x64, 0x26, 0x13, 0x40
        /*0030*/ 	.byte	0xca, 0x01, 0xcf, 0x3a, 0x27, 0x51, 0x1a, 0x40, 0x30, 0xcc, 0x2d, 0xf3, 0xe1, 0x0c, 0x21, 0x40
        /*0040*/ 	.byte	0x0d, 0xb7, 0xfc, 0x82, 0x8e, 0x35, 0x25, 0x40
.L_8:


//--------------------- .text._ZN3cub18CUB_300001_SM_10006detail11EmptyKernelIvEEvv --------------------------
	.section	.text._ZN3cub18CUB_300001_SM_10006detail11EmptyKernelIvEEvv,"ax",@progbits
	.align	128
        .global         _ZN3cub18CUB_300001_SM_10006detail11EmptyKernelIvEEvv
        .type           _ZN3cub18CUB_300001_SM_10006detail11EmptyKernelIvEEvv,@function
        .size           _ZN3cub18CUB_300001_SM_10006detail11EmptyKernelIvEEvv,(.L_x_20 - _ZN3cub18CUB_300001_SM_10006detail11EmptyKernelIvEEvv)
        .other          _ZN3cub18CUB_300001_SM_10006detail11EmptyKernelIvEEvv,@"STO_CUDA_ENTRY STV_DEFAULT"
_ZN3cub18CUB_300001_SM_10006detail11EmptyKernelIvEEvv:
.text._ZN3cub18CUB_300001_SM_10006detail11EmptyKernelIvEEvv:
[----:B------:R-:W-:Y:S01]  /*0000*/  LDC R1, c[0x0][0x37c] ;  /* 0x0000df00ff017b82 */ /* 0x000fe20000000800 */
[----:B------:R-:W-:Y:S05]  /*0010*/  EXIT ;  /* 0x000000000000794d */ /* 0x000fea0003800000 */
.L_x_0:
[----:B------:R-:W-:-:S00]  /*0020*/  BRA `(.L_x_0) ;  /* 0xfffffffc00fc7947 */ /* 0x000fc0000383ffff */
[----:B------:R-:W-:-:S00]  /*0030*/  NOP ;  /* 0x0000000000007918 */ /* 0x000fc00000000000 */
        /* <DEDUP_REMOVED lines=12> */
.L_x_20:


//--------------------- .text._Z11constraint3Pdii --------------------------
	.section	.text._Z11constraint3Pdii,"ax",@progbits
	.align	128
        .global         _Z11constraint3Pdii
        .type           _Z11constraint3Pdii,@function
        .size           _Z11constraint3Pdii,(.L_x_21 - _Z11constraint3Pdii)
        .other          _Z11constraint3Pdii,@"STO_CUDA_ENTRY STV_DEFAULT"
_Z11constraint3Pdii:
.text._Z11constraint3Pdii:
[----:B------:R-:W-:Y:S01]  /*0000*/  LDC R1, c[0x0][0x37c] ;  /* 0x0000df00ff017b82 */ /* 0x000fe20000000800 */
[----:B------:R-:W0:Y:S07]  /*0010*/  S2R R15, SR_TID.X ;  /* 0x00000000000f7919 */ /* 0x000e2e0000002100 */
[----:B------:R-:W1:Y:S01]  /*0020*/  S2UR UR4, SR_CTAID.X ;  /* 0x00000000000479c3 */ /* 0x000e620000002500 */
[----:B------:R-:W1:Y:S01]  /*0030*/  LDCU UR5, c[0x0][0x360] ;  /* 0x00006c00ff0577ac */ /* 0x000e620008000800 */
[----:B------:R-:W2:Y:S06]  /*0040*/  LDCU.64 UR8, c[0x0][0x388] ;  /* 0x00007100ff0877ac */ /* 0x000eac0008000a00 */
[----:B------:R-:W3:Y:S01]  /*0050*/  LDC R0, c[0x0][0x370] ;  /* 0x0000dc00ff007b82 */ /* 0x000ee20000000800 */
[----:B--2---:R-:W-:Y:S01]  /*0060*/  IMAD.U32 R13, RZ, RZ, UR9 ;  /* 0x00000009ff0d7e24 */ /* 0x004fe2000f8e00ff */
[----:B-1----:R-:W-:-:S03]  /*0070*/  UIMAD UR4, UR4, UR5, URZ ;  /* 0x00000005040472a4 */ /* 0x002fc6000f8e02ff */
[----:B------:R-:W-:-:S03]  /*0080*/  IMAD R18, R13, UR8, RZ ;  /* 0x000000080d127c24 */ /* 0x000fc6000f8e02ff */
[----:B0-----:R-:W-:Y:S02]  /*0090*/  VIADD R25, R15, UR4 ;  /* 0x000000040f197c36 */ /* 0x001fe40008000000 */
[----:B---3--:R-:W-:-:S03]  /*00a0*/  IMAD R0, R0, UR5, RZ ;  /* 0x0000000500007c24 */ /* 0x008fc6000f8e02ff */
[----:B------:R-:W-:-:S13]  /*00b0*/  ISETP.GE.AND P0, PT, R25, R18, PT ;  /* 0x000000121900720c */ /* 0x000fda0003f06270 */
[----:B------:R-:W-:Y:S05]  /*00c0*/  @P0 EXIT ;  /* 0x000000000000094d */ /* 0x000fea0003800000 */
[----:B------:R-:W0:Y:S01]  /*00d0*/  I2F.U32.RP R7, R0 ;  /* 0x0000000000077306 */ /* 0x000e220000209000 */
[C---:B------:R-:W-:Y:S01]  /*00e0*/  IADD3 R5, PT, PT, R0.reuse, R25, RZ ;  /* 0x0000001900057210 */ /* 0x040fe20007ffe0ff */
[----:B------:R-:W-:Y:S01]  /*00f0*/  IMAD.MOV R9, RZ, RZ, -R0 ;  /* 0x000000ffff097224 */ /* 0x000fe200078e0a00 */
[----:B------:R-:W-:Y:S01]  /*0100*/  ISETP.NE.U32.AND P2, PT, R0, RZ, PT ;  /* 0x000000ff0000720c */ /* 0x000fe20003f45070 */
[----:B------:R-:W1:Y:S01]  /*0110*/  LDCU.64 UR6, c[0x0][0x358] ;  /* 0x00006b00ff0677ac */ /* 0x000e620008000a00 */
[----:B------:R-:W-:Y:S01]  /*0120*/  ISETP.GE.AND P0, PT, R5, R18, PT ;  /* 0x000000120500720c */ /* 0x000fe20003f06270 */
[----:B------:R-:W-:Y:S01]  /*0130*/  BSSY.RECONVERGENT B0, `(.L_x_1) ;  /* 0x000004e000007945 */ /* 0x000fe20003800200 */
[C---:B------:R-:W-:Y:S01]  /*0140*/  VIMNMX R4, PT, PT, R18.reuse, R5, !PT ;  /* 0x0000000512047248 */ /* 0x040fe20007fe0100 */
[----:B------:R-:W2:Y:S01]  /*0150*/  LDCU UR5, c[0x0][0x38c] ;  /* 0x00007180ff0577ac */ /* 0x000ea20008000800 */
[----:B------:R-:W-:Y:S01]  /*0160*/  SEL R6, RZ, 0x1, P0 ;  /* 0x00000001ff067807 */ /* 0x000fe20000000000 */
[----:B------:R-:W-:-:S03]  /*0170*/  IMAD.IADD R19, R18, 0x1, R13 ;  /* 0x0000000112137824 */ /* 0x000fc600078e020d */
[----:B------:R-:W-:Y:S01]  /*0180*/  IADD3 R5, PT, PT, R4, -R5, -R6 ;  /* 0x8000000504057210 */ /* 0x000fe20007ffe806 */
[----:B0-----:R-:W0:Y:S02]  /*0190*/  MUFU.RCP R7, R7 ;  /* 0x0000000700077308 */ /* 0x001e240000001000 */
[----:B0-----:R-:W-:-:S06]  /*01a0*/  IADD3 R2, PT, PT, R7, 0xffffffe, RZ ;  /* 0x0ffffffe07027810 */ /* 0x001fcc0007ffe0ff */
[----:B------:R0:W3:Y:S02]  /*01b0*/  F2I.FTZ.U32.TRUNC.NTZ R3, R2 ;  /* 0x0000000200037305 */ /* 0x0000e4000021f000 */
[----:B0-----:R-:W-:Y:S02]  /*01c0*/  IMAD.MOV.U32 R2, RZ, RZ, RZ ;  /* 0x000000ffff027224 */ /* 0x001fe400078e00ff */
[----:B---3--:R-:W-:-:S04]  /*01d0*/  IMAD R9, R9, R3, RZ ;  /* 0x0000000309097224 */ /* 0x008fc800078e02ff */
[----:B------:R-:W-:-:S06]  /*01e0*/  IMAD.HI.U32 R8, R3, R9, R2 ;  /* 0x0000000903087227 */ /* 0x000fcc00078e0002 */
[----:B------:R-:W-:-:S05]  /*01f0*/  IMAD.HI.U32 R3, R8, R5, RZ ;  /* 0x0000000508037227 */ /* 0x000fca00078e00ff */
[----:B------:R-:W-:-:S05]  /*0200*/  IADD3 R2, PT, PT, -R3, RZ, RZ ;  /* 0x000000ff03027210 */ /* 0x000fca0007ffe1ff */
[----:B------:R-:W-:-:S05]  /*0210*/  IMAD R5, R0, R2, R5 ;  /* 0x0000000200057224 */ /* 0x000fca00078e0205 */
[----:B------:R-:W-:-:S13]  /*0220*/  ISETP.GE.U32.AND P0, PT, R5, R0, PT ;  /* 0x000000000500720c */ /* 0x000fda0003f06070 */
[----:B------:R-:W-:Y:S01]  /*0230*/  @P0 IMAD.IADD R5, R5, 0x1, -R0 ;  /* 0x0000000105050824 */ /* 0x000fe200078e0a00 */
[----:B------:R-:W-:-:S04]  /*0240*/  @P0 IADD3 R3, PT, PT, R3, 0x1, RZ ;  /* 0x0000000103030810 */ /* 0x000fc80007ffe0ff */
[----:B------:R-:W-:-:S13]  /*0250*/  ISETP.GE.U32.AND P1, PT, R5, R0, PT ;  /* 0x000000000500720c */ /* 0x000fda0003f26070 */
[----:B------:R-:W-:Y:S01]  /*0260*/  @P1 VIADD R3, R3, 0x1 ;  /* 0x0000000103031836 */ /* 0x000fe20000000000 */
[----:B------:R-:W-:-:S04]  /*0270*/  @!P2 LOP3.LUT R3, RZ, R0, RZ, 0x33, !PT ;  /* 0x00000000ff03a212 */ /* 0x000fc800078e33ff */
[----:B------:R-:W-:-:S04]  /*0280*/  IADD3 R8, PT, PT, R6, R3, RZ ;  /* 0x0000000306087210 */ /* 0x000fc80007ffe0ff */
[C---:B------:R-:W-:Y:S02]  /*0290*/  LOP3.LUT R2, R8.reuse, 0x3, RZ, 0xc0, !PT ;  /* 0x0000000308027812 */ /* 0x040fe400078ec0ff */
[----:B------:R-:W-:Y:S02]  /*02a0*/  ISETP.GE.U32.AND P3, PT, R8, 0x3, PT ;  /* 0x000000030800780c */ /* 0x000fe40003f66070 */
[----:B------:R-:W-:-:S13]  /*02b0*/  ISETP.NE.AND P0, PT, R2, 0x3, PT ;  /* 0x000000030200780c */ /* 0x000fda0003f05270 */
[----:B-12---:R-:W-:Y:S05]  /*02c0*/  @!P0 BRA `(.L_x_2) ;  /* 0x0000000000d08947 */ /* 0x006fea0003800000 */
[-C--:B------:R-:W-:Y:S01]  /*02d0*/  IABS R12, R13.reuse ;  /* 0x0000000d000c7213 */ /* 0x080fe20000000000 */
[CC--:B------:R-:W-:Y:S01]  /*02e0*/  IMAD R4, R25.reuse, R13.reuse, RZ ;  /* 0x0000000d19047224 */ /* 0x0c0fe200078e02ff */
[----:B------:R-:W0:Y:S01]  /*02f0*/  LDC.64 R2, c[0x0][0x380] ;  /* 0x0000e000ff027b82 */ /* 0x000e220000000a00 */
[----:B------:R-:W-:Y:S01]  /*0300*/  IMAD R6, R25, UR8, R25 ;  /* 0x0000000819067c24 */ /* 0x000fe2000f8e0219 */
[----:B------:R-:W1:Y:S01]  /*0310*/  I2F.RP R7, R12 ;  /* 0x0000000c00077306 */ /* 0x000e620000209400 */
[----:B------:R-:W-:Y:S01]  /*0320*/  IMAD R4, R4, UR8, R4 ;  /* 0x0000000804047c24 */ /* 0x000fe2000f8e0204 */
[----:B------:R-:W-:Y:S01]  /*0330*/  ISETP.NE.AND P0, PT, R13, RZ, PT ;  /* 0x000000ff0d00720c */ /* 0x000fe20003f05270 */
[----:B------:R-:W-:Y:S01]  /*0340*/  VIADD R6, R6, UR8 ;  /* 0x0000000806067c36 */ /* 0x000fe20008000000 */
[-C--:B------:R-:W-:Y:S01]  /*0350*/  LOP3.LUT R17, RZ, R13.reuse, RZ, 0x33, !PT ;  /* 0x0000000dff117212 */ /* 0x080fe200078e33ff */
[----:B------:R-:W-:Y:S01]  /*0360*/  IMAD R21, R0, R13, RZ ;  /* 0x0000000d00157224 */ /* 0x000fe200078e02ff */
[----:B------:R-:W-:Y:S01]  /*0370*/  IADD3 R15, PT, PT, R15, UR4, R4 ;  /* 0x000000040f0f7c10 */ /* 0x000fe2000fffe004 */
[----:B------:R-:W-:-:S02]  /*0380*/  HFMA2 R4, -RZ, RZ, 0, 0 ;  /* 0x00000000ff047431 */ /* 0x000fc400000001ff */
[----:B------:R-:W-:Y:S02]  /*0390*/  IMAD R16, R6, R13, RZ ;  /* 0x0000000d06107224 */ /* 0x000fe400078e02ff */
[----:B------:R-:W-:Y:S02]  /*03a0*/  IMAD R20, R0, R19, R0 ;  /* 0x0000001300147224 */ /* 0x000fe400078e0200 */
[----:B------:R-:W-:Y:S01]  /*03b0*/  IMAD R21, R21, UR8, R21 ;  /* 0x0000000815157c24 */ /* 0x000fe2000f8e0215 */
[----:B-1----:R-:W1:Y:S02]  /*03c0*/  MUFU.RCP R7, R7 ;  /* 0x0000000700077308 */ /* 0x002e640000001000 */
[----:B-1----:R-:W-:Y:S02]  /*03d0*/  IADD3 R5, PT, PT, R7, 0xffffffe, RZ ;  /* 0x0ffffffe07057810 */ /* 0x002fe40007ffe0ff */
[----:B------:R-:W-:-:S04]  /*03e0*/  IADD3 R7, PT, PT, R8, 0x1, RZ ;  /* 0x0000000108077810 */ /* 0x000fc80007ffe0ff */
[----:B------:R-:W1:Y:S01]  /*03f0*/  F2I.FTZ.U32.TRUNC.NTZ R5, R5 ;  /* 0x0000000500057305 */ /* 0x000e62000021f000 */
[----:B------:R-:W-:-:S05]  /*0400*/  LOP3.LUT R7, R7, 0x3, RZ, 0xc0, !PT ;  /* 0x0000000307077812 */ /* 0x000fca00078ec0ff */
[----:B------:R-:W-:Y:S02]  /*0410*/  IMAD.MOV R22, RZ, RZ, -R7 ;  /* 0x000000ffff167224 */ /* 0x000fe400078e0a07 */
[----:B-1----:R-:W-:-:S04]  /*0420*/  IMAD.MOV R9, RZ, RZ, -R5 ;  /* 0x000000ffff097224 */ /* 0x002fc800078e0a05 */
[----:B------:R-:W-:-:S04]  /*0430*/  IMAD R9, R9, R12, RZ ;  /* 0x0000000c09097224 */ /* 0x000fc800078e02ff */
[----:B0-----:R-:W-:-:S07]  /*0440*/  IMAD.HI.U32 R14, R5, R9, R4 ;  /* 0x00000009050e7227 */ /* 0x001fce00078e0004 */
.L_x_3:
[----:B0-----:R-:W-:Y:S01]  /*0450*/  IABS R5, R25 ;  /* 0x0000001900057213 */ /* 0x001fe20000000000 */
[----:B------:R-:W-:Y:S01]  /*0460*/  IMAD.MOV.U32 R7, RZ, RZ, 0x3ff00000 ;  /* 0x3ff00000ff077424 */ /* 0x000fe200078e00ff */
[----:B------:R-:W-:Y:S01]  /*0470*/  MOV R13, UR5 ;  /* 0x00000005000d7c02 */ /* 0x000fe20008000f00 */
[----:B------:R-:W-:Y:S01]  /*0480*/  IMAD.MOV.U32 R9, RZ, RZ, -0x40100000 ;  /* 0xbff00000ff097424 */ /* 0x000fe200078e00ff */
[----:B------:R-:W-:Y:S01]  /*0490*/  ISETP.GE.AND P2, PT, R25, RZ, PT ;  /* 0x000000ff1900720c */ /* 0x000fe20003f46270 */
[----:B------:R-:W-:Y:S01]  /*04a0*/  IMAD.HI.U32 R4, R14, R5, RZ ;  /* 0x000000050e047227 */ /* 0x000fe200078e00ff */
[----:B------:R-:W-:Y:S02]  /*04b0*/  IABS R6, R13 ;  /* 0x0000000d00067213 */ /* 0x000fe40000000000 */
[----:B------:R-:W-:Y:S01]  /*04c0*/  MOV R8, 0x0 ;  /* 0x0000000000087802 */ /* 0x000fe20000000f00 */
[----:B------:R-:W-:Y:S01]  /*04d0*/  IMAD.MOV R4, RZ, RZ, -R4 ;  /* 0x000000ffff047224 */ /* 0x000fe200078e0a04 */
[----:B------:R-:W-:Y:S01]  /*04e0*/  IADD3 R22, PT, PT, R22, 0x1, RZ ;  /* 0x0000000116167810 */ /* 0x000fe20007ffe0ff */
[----:B------:R-:W-:-:S02]  /*04f0*/  IMAD.IADD R25, R0, 0x1, R25 ;  /* 0x0000000100197824 */ /* 0x000fc400078e0219 */
[----:B------:R-:W-:-:S05]  /*0500*/  IMAD R5, R6, R4, R5 ;  /* 0x0000000406057224 */ /* 0x000fca00078e0205 */
[----:B------:R-:W-:-:S13]  /*0510*/  ISETP.GT.U32.AND P1, PT, R12, R5, PT ;  /* 0x000000050c00720c */ /* 0x000fda0003f24070 */
[----:B------:R-:W-:-:S04]  /*0520*/  @!P1 IADD3 R5, PT, PT, R5, -R6, RZ ;  /* 0x8000000605059210 */ /* 0x000fc80007ffe0ff */
[----:B------:R-:W-:-:S13]  /*0530*/  ISETP.GT.U32.AND P1, PT, R12, R5, PT ;  /* 0x000000050c00720c */ /* 0x000fda0003f24070 */
[----:B------:R-:W-:Y:S01]  /*0540*/  @!P1 IMAD.IADD R5, R5, 0x1, -R6 ;  /* 0x0000000105059824 */ /* 0x000fe200078e0a06 */
[----:B------:R-:W-:Y:S02]  /*0550*/  MOV R6, 0x0 ;  /* 0x0000000000067802 */ /* 0x000fe40000000f00 */
[----:B------:R-:W-:Y:S02]  /*0560*/  ISETP.NE.AND P1, PT, R22, RZ, PT ;  /* 0x000000ff1600720c */ /* 0x000fe40003f25270 */
[----:B------:R-:W-:-:S04]  /*0570*/  @!P2 IADD3 R5, PT, PT, -R5, RZ, RZ ;  /* 0x000000ff0505a210 */ /* 0x000fc80007ffe1ff */
[----:B------:R-:W-:-:S05]  /*0580*/  SEL R5, R17, R5, !P0 ;  /* 0x0000000511057207 */ /* 0x000fca0004000000 */
[----:B------:R-:W-:Y:S02]  /*0590*/  IMAD.IADD R11, R5, 0x1, R16 ;  /* 0x00000001050b7824 */ /* 0x000fe400078e0210 */
[----:B------:R-:W-:Y:S01]  /*05a0*/  IMAD.WIDE R4, R15, 0x8, R2 ;  /* 0x000000080f047825 */ /* 0x000fe200078e0202 */
[----:B------:R-:W-:-:S03]  /*05b0*/  IADD3 R15, PT, PT, R20, R15, RZ ;  /* 0x0000000f140f7210 */ /* 0x000fc60007ffe0ff */
[----:B------:R-:W-:Y:S01]  /*05c0*/  IMAD.WIDE R10, R11, 0x8, R2 ;  /* 0x000000080b0a7825 */ /* 0x000fe200078e0202 */
[----:B------:R0:W-:Y:S03]  /*05d0*/  STG.E.64 desc[UR6][R4.64], R6 ;  /* 0x0000000604007986 */ /* 0x0001e6000c101b06 */
[----:B------:R-:W-:Y:S01]  /*05e0*/  IMAD.IADD R16, R21, 0x1, R16 ;  /* 0x0000000115107824 */ /* 0x000fe200078e0210 */
[----:B------:R0:W-:Y:S01]  /*05f0*/  STG.E.64 desc[UR6][R10.64], R8 ;  /* 0x000000080a007986 */ /* 0x0001e2000c101b06 */
[----:B------:R-:W-:Y:S05]  /*0600*/  @P1 BRA `(.L_x_3) ;  /* 0xfffffffc00901947 */ /* 0x000fea000383ffff */
.L_x_2:
[----:B------:R-:W-:Y:S05]  /*0610*/  BSYNC.RECONVERGENT B0 ;  /* 0x0000000000007941 */ /* 0x000fea0003800200 */
.L_x_1:
[----:B------:R-:W-:Y:S05]  /*0620*/  @!P3 EXIT ;  /* 0x000000000000b94d */ /* 0x000fea0003800000 */
[----:B------:R-:W-:Y:S01]  /*0630*/  IABS R21, R13 ;  /* 0x0000000d00157213 */ /* 0x000fe20000000000 */
[----:B------:R-:W1:Y:S03]  /*0640*/  LDC R22, c[0x0][0x38c] ;  /* 0x0000e300ff167b82 */ /* 0x000e660000000800 */
[----:B0-----:R-:W0:Y:S05]  /*0650*/  I2F.RP R6, R21 ;  /* 0x0000001500067306 */ /* 0x001e2a0000209400 */
[----:B------:R-:W2:Y:S03]  /*0660*/  LDC.64 R2, c[0x0][0x380] ;  /* 0x0000e000ff027b82 */ /* 0x000ea60000000a00 */
[----:B0-----:R-:W0:Y:S02]  /*0670*/  MUFU.RCP R6, R6 ;  /* 0x0000000600067308 */ /* 0x001e240000001000 */
[----:B0-----:R-:W-:-:S06]  /*0680*/  IADD3 R4, PT, PT, R6, 0xffffffe, RZ ;  /* 0x0ffffffe06047810 */ /* 0x001fcc0007ffe0ff */
[----:B------:R0:W3:Y:S02]  /*0690*/  F2I.FTZ.U32.TRUNC.NTZ R5, R4 ;  /* 0x0000000400057305 */ /* 0x0000e4000021f000 */
[----:B0-----:R-:W-:Y:S01]  /*06a0*/  MOV R4, RZ ;  /* 0x000000ff00047202 */ /* 0x001fe20000000f00 */
[----:B---3--:R-:W-:-:S04]  /*06b0*/  IMAD.MOV R8, RZ, RZ, -R5 ;  /* 0x000000ffff087224 */ /* 0x008fc800078e0a05 */
[----:B------:R-:W-:-:S04]  /*06c0*/  IMAD R7, R8, R21, RZ ;  /* 0x0000001508077224 */ /* 0x000fc800078e02ff */
[----:B-12---:R-:W-:-:S07]  /*06d0*/  IMAD.HI.U32 R20, R5, R7, R4 ;  /* 0x0000000705147227 */ /* 0x006fce00078e0004 */
.L_x_4:
[----:B------:R-:W-:Y:S01]  /*06e0*/  IABS R14, R22 ;  /* 0x00000016000e7213 */ /* 0x000fe20000000000 */
[--C-:B------:R-:W-:Y:S01]  /*06f0*/  IMAD.IADD R15, R0, 0x1, R25.reuse ;  /* 0x00000001000f7824 */ /* 0x100fe200078e0219 */
[-C--:B------:R-:W-:Y:S01]  /*0700*/  IABS R7, R25.reuse ;  /* 0x0000001900077213 */ /* 0x080fe20000000000 */
[----:B------:R-:W-:Y:S01]  /*0710*/  IMAD R13, R19, R25, R25 ;  /* 0x00000019130d7224 */ /* 0x000fe200078e0219 */
[----:B------:R-:W0:Y:S01]  /*0720*/  I2F.RP R8, R14 ;  /* 0x0000000e00087306 */ /* 0x000e220000209400 */
[----:B------:R-:W-:Y:S02]  /*0730*/  ISETP.GE.AND P1, PT, R25, RZ, PT ;  /* 0x000000ff1900720c */ /* 0x000fe40003f26270 */
[----:B------:R-:W-:Y:S01]  /*0740*/  IMAD.HI.U32 R20, R20, R7, RZ ;  /* 0x0000000714147227 */ /* 0x000fe200078e00ff */
[----:B------:R-:W-:-:S03]  /*0750*/  IADD3 R16, PT, PT, R0, R15, RZ ;  /* 0x0000000f00107210 */ /* 0x000fc60007ffe0ff */
[----:B------:R-:W-:Y:S01]  /*0760*/  IMAD.WIDE R12, R13, 0x8, R2 ;  /* 0x000000080d0c7825 */ /* 0x000fe200078e0202 */
[----:B------:R-:W-:Y:S02]  /*0770*/  IADD3 R20, PT, PT, -R20, RZ, RZ ;  /* 0x000000ff14147210 */ /* 0x000fe40007ffe1ff */
[----:B------:R-:W-:Y:S01]  /*0780*/  IABS R17, R16 ;  /* 0x0000001000117213 */ /* 0x000fe20000000000 */
[----:B------:R-:W-:Y:S02]  /*0790*/  IMAD.IADD R23, R0, 0x1, R16 ;  /* 0x0000000100177824 */ /* 0x000fe400078e0210 */
[----:B------:R-:W-:Y:S01]  /*07a0*/  IMAD R6, R14, R20, R7 ;  /* 0x000000140e067224 */ /* 0x000fe200078e0207 */
[----:B0-----:R-:W0:Y:S02]  /*07b0*/  MUFU.RCP R8, R8 ;  /* 0x0000000800087308 */ /* 0x001e240000001000 */
[----:B------:R-:W-:Y:S02]  /*07c0*/  IABS R11, R23 ;  /* 0x00000017000b7213 */ /* 0x000fe40000000000 */
[----:B------:R-:W-:-:S02]  /*07d0*/  ISETP.GT.U32.AND P0, PT, R21, R6, PT ;  /* 0x000000061500720c */ /* 0x000fc40003f04070 */
[----:B------:R-:W-:-:S11]  /*07e0*/  ISETP.GE.AND P6, PT, R23, RZ, PT ;  /* 0x000000ff1700720c */ /* 0x000fd60003fc6270 */
[----:B------:R-:W-:Y:S02]  /*07f0*/  @!P0 IMAD.IADD R6, R6, 0x1, -R14 ;  /* 0x0000000106068824 */ /* 0x000fe400078e0a0e */
[----:B0-----:R-:W-:-:S03]  /*0800*/  VIADD R4, R8, 0xffffffe ;  /* 0x0ffffffe08047836 */ /* 0x001fc60000000000 */
[----:B------:R-:W-:Y:S01]  /*0810*/  ISETP.GT.U32.AND P0, PT, R21, R6, PT ;  /* 0x000000061500720c */ /* 0x000fe20003f04070 */
[----:B------:R0:W1:Y:S01]  /*0820*/  F2I.FTZ.U32.TRUNC.NTZ R5, R4 ;  /* 0x0000000400057305 */ /* 0x000062000021f000 */
[----:B------:R-:W-:Y:S02]  /*0830*/  IMAD.MOV.U32 R21, RZ, RZ, R14 ;  /* 0x000000ffff157224 */ /* 0x000fe400078e000e */
[----:B0-----:R-:W-:-:S09]  /*0840*/  HFMA2 R4, -RZ, RZ, 0, 0 ;  /* 0x00000000ff047431 */ /* 0x001fd200000001ff */
[----:B------:R-:W-:Y:S02]  /*0850*/  @!P0 IADD3 R6, PT, PT, R6, -R14, RZ ;  /* 0x8000000e06068210 */ /* 0x000fe40007ffe0ff */
[----:B------:R-:W-:Y:S02]  /*0860*/  ISETP.NE.AND P0, PT, R22, RZ, PT ;  /* 0x000000ff1600720c */ /* 0x000fe40003f05270 */
[----:B-1----:R-:W-:Y:S01]  /*0870*/  IADD3 R9, PT, PT, RZ, -R5, RZ ;  /* 0x80000005ff097210 */ /* 0x002fe20007ffe0ff */
[----:B------:R-:W-:-:S04]  /*0880*/  @!P1 IMAD.MOV R6, RZ, RZ, -R6 ;  /* 0x000000ffff069224 */ /* 0x000fc800078e0a06 */
[----:B------:R-:W-:Y:S01]  /*0890*/  IMAD.MOV.U32 R7, RZ, RZ, R9 ;  /* 0x000000ffff077224 */ /* 0x000fe200078e0009 */
[----:B------:R-:W-:-:S03]  /*08a0*/  IABS R9, R15 ;  /* 0x0000000f00097213 */ /* 0x000fc60000000000 */
[----:B------:R-:W-:-:S04]  /*08b0*/  IMAD R7, R7, R14, RZ ;  /* 0x0000000e07077224 */ /* 0x000fc800078e02ff */
[----:B------:R-:W-:-:S06]  /*08c0*/  IMAD.HI.U32 R20, R5, R7, R4 ;  /* 0x0000000705147227 */ /* 0x000fcc00078e0004 */
[----:B------:R-:W-:-:S04]  /*08d0*/  IMAD.HI.U32 R4, R20, R9, RZ ;  /* 0x0000000914047227 */ /* 0x000fc800078e00ff */
[----:B------:R-:W-:Y:S01]  /*08e0*/  IMAD.HI.U32 R5, R20, R17, RZ ;  /* 0x0000001114057227 */ /* 0x000fe200078e00ff */
[----:B------:R-:W-:-:S03]  /*08f0*/  IADD3 R4, PT, PT, -R4, RZ, RZ ;  /* 0x000000ff04047210 */ /* 0x000fc60007ffe1ff */
[----:B------:R-:W-:-:S04]  /*0900*/  IMAD.HI.U32 R7, R20, R11, RZ ;  /* 0x0000000b14077227 */ /* 0x000fc800078e00ff */
[----:B------:R-:W-:Y:S01]  /*0910*/  IMAD.MOV R5, RZ, RZ, -R5 ;  /* 0x000000ffff057224 */ /* 0x000fe200078e0a05 */
[----:B------:R-:W-:Y:S01]  /*0920*/  IADD3 R7, PT, PT, -R7, RZ, RZ ;  /* 0x000000ff07077210 */ /* 0x000fe20007ffe1ff */
[C---:B------:R-:W-:Y:S02]  /*0930*/  IMAD R24, R14.reuse, R4, R9 ;  /* 0x000000040e187224 */ /* 0x040fe400078e0209 */
[C---:B------:R-:W-:Y:S01]  /*0940*/  IMAD R17, R14.reuse, R5, R17 ;  /* 0x000000050e117224 */ /* 0x040fe200078e0211 */
[----:B------:R-:W-:Y:S01]  /*0950*/  MOV R5, 0x3ff00000 ;  /* 0x3ff0000000057802 */ /* 0x000fe20000000f00 */
[----:B------:R-:W-:Y:S01]  /*0960*/  IMAD R26, R14, R7, R11 ;  /* 0x000000070e1a7224 */ /* 0x000fe200078e020b */
[----:B------:R-:W-:Y:S01]  /*0970*/  ISETP.GT.U32.AND P2, PT, R21, R24, PT ;  /* 0x000000181500720c */ /* 0x000fe20003f44070 */
[----:B------:R-:W-:Y:S01]  /*0980*/  IMAD R9, R19, R25, R18 ;  /* 0x0000001913097224 */ /* 0x000fe200078e0212 */
[----:B------:R-:W-:Y:S01]  /*0990*/  ISETP.GT.U32.AND P3, PT, R21, R17, PT ;  /* 0x000000111500720c */ /* 0x000fe20003f64070 */
[----:B------:R-:W-:Y:S01]  /*09a0*/  IMAD R11, R19, R15, R15 ;  /* 0x0000000f130b7224 */ /* 0x000fe200078e020f */
[----:B------:R-:W-:Y:S01]  /*09b0*/  ISETP.GT.U32.AND P4, PT, R21, R26, PT ;  /* 0x0000001a1500720c */ /* 0x000fe20003f84070 */
[----:B------:R-:W-:Y:S01]  /*09c0*/  IMAD.MOV.U32 R4, RZ, RZ, 0x0 ;  /* 0x00000000ff047424 */ /* 0x000fe200078e00ff */
[----:B------:R-:W-:Y:S01]  /*09d0*/  LOP3.LUT R25, RZ, R22, RZ, 0x33, !PT ;  /* 0x00000016ff197212 */ /* 0x000fe200078e33ff */
[----:B------:R-:W-:-:S02]  /*09e0*/  IMAD.MOV.U32 R7, RZ, RZ, -0x40100000 ;  /* 0xbff00000ff077424 */ /* 0x000fc400078e00ff */
[----:B------:R-:W-:Y:S01]  /*09f0*/  IMAD.WIDE R10, R11, 0x8, R2 ;  /* 0x000000080b0a7825 */ /* 0x000fe200078e0202 */
[----:B------:R-:W-:Y:S01]  /*0a00*/  SEL R6, R25, R6, !P0 ;  /* 0x0000000619067207 */ /* 0x000fe20004000000 */
[----:B------:R-:W-:Y:S02]  /*0a10*/  STG.E.64 desc[UR6][R12.64], R4 ;  /* 0x000000040c007986 */ /* 0x000fe4000c101b06 */
[-C--:B------:R-:W-:Y:S02]  /*0a20*/  @!P2 IADD3 R24, PT, PT, R24, -R14.reuse, RZ ;  /* 0x8000000e1818a210 */ /* 0x080fe40007ffe0ff */
[----:B------:R-:W-:Y:S01]  /*0a30*/  @!P3 IMAD.IADD R17, R17, 0x1, -R14 ;  /* 0x000000011111b824 */ /* 0x000fe200078e0a0e */
[----:B------:R-:W-:Y:S01]  /*0a40*/  ISETP.GE.AND P2, PT, R15, RZ, PT ;  /* 0x000000ff0f00720c */ /* 0x000fe20003f46270 */
[----:B------:R-:W-:Y:S01]  /*0a50*/  IMAD.IADD R9, R9, 0x1, R6 ;  /* 0x0000000109097824 */ /* 0x000fe200078e0206 */
[----:B------:R-:W-:Y:S01]  /*0a60*/  @!P4 IADD3 R26, PT, PT, R26, -R14, RZ ;  /* 0x8000000e1a1ac210 */ /* 0x000fe20007ffe0ff */
[----:B------:R-:W-:Y:S01]  /*0a70*/  HFMA2 R6, -RZ, RZ, 0, 0 ;  /* 0x00000000ff067431 */ /* 0x000fe200000001ff */
[----:B------:R-:W-:Y:S01]  /*0a80*/  ISETP.GT.U32.AND P1, PT, R21, R24, PT ;  /* 0x000000181500720c */ /* 0x000fe20003f24070 */
[----:B------:R-:W-:Y:S01]  /*0a90*/  IMAD.WIDE R8, R9, 0x8, R2 ;  /* 0x0000000809087825 */ /* 0x000fe200078e0202 */
[----:B------:R-:W-:-:S02]  /*0aa0*/  ISETP.GT.U32.AND P3, PT, R21, R17, PT ;  /* 0x000000111500720c */ /* 0x000fc40003f64070 */
[----:B------:R-:W-:Y:S01]  /*0ab0*/  ISETP.GT.U32.AND P5, PT, R21, R26, PT ;  /* 0x0000001a1500720c */ /* 0x000fe20003fa4070 */
[----:B------:R-:W-:Y:S01]  /*0ac0*/  IMAD R15, R19, R15, R18 ;  /* 0x0000000f130f7224 */ /* 0x000fe200078e0212 */
[----:B------:R-:W-:Y:S01]  /*0ad0*/  ISETP.GE.AND P4, PT, R16, RZ, PT ;  /* 0x000000ff1000720c */ /* 0x000fe20003f86270 */
[----:B------:R0:W-:Y:S04]  /*0ae0*/  STG.E.64 desc[UR6][R8.64], R6 ;  /* 0x0000000608007986 */ /* 0x0001e8000c101b06 */
[----:B------:R1:W-:Y:S02]  /*0af0*/  STG.E.64 desc[UR6][R10.64], R4 ;  /* 0x000000040a007986 */ /* 0x0003e4000c101b06 */
[----:B------:R-:W-:Y:S02]  /*0b00*/  @!P1 IADD3 R24, PT, PT, R24, -R14, RZ ;  /* 0x8000000e18189210 */ /* 0x000fe40007ffe0ff */
[----:B------:R-:W-:-:S02]  /*0b10*/  @!P3 IMAD.IADD R17, R17, 0x1, -R14 ;  /* 0x000000011111b824 */ /* 0x000fc400078e0a0e */
[----:B------:R-:W-:Y:S01]  /*0b20*/  @!P5 IADD3 R26, PT, PT, R26, -R14, RZ ;  /* 0x8000000e1a1ad210 */ /* 0x000fe20007ffe0ff */
[----:B------:R-:W-:Y:S02]  /*0b30*/  @!P2 IMAD.MOV R24, RZ, RZ, -R24 ;  /* 0x000000ffff18a224 */ /* 0x000fe400078e0a18 */
[----:B------:R-:W-:Y:S01]  /*0b40*/  @!P4 IADD3 R17, PT, PT, -R17, RZ, RZ ;  /* 0x000000ff1111c210 */ /* 0x000fe20007ffe1ff */
[----:B0-----:R-:W-:Y:S02]  /*0b50*/  IMAD R8, R19, R16, R18 ;  /* 0x0000001013087224 */ /* 0x001fe400078e0212 */
[----:B------:R-:W-:Y:S01]  /*0b60*/  @!P6 IMAD.MOV R26, RZ, RZ, -R26 ;  /* 0x000000ffff1ae224 */ /* 0x000fe200078e0a1a */
[----:B------:R-:W-:Y:S01]  /*0b70*/  SEL R24, R25, R24, !P0 ;  /* 0x0000001819187207 */ /* 0x000fe20004000000 */
[----:B-1----:R-:W-:Y:S01]  /*0b80*/  IMAD R10, R19, R23, R18 ;  /* 0x00000017130a7224 */ /* 0x002fe200078e0212 */
[----:B------:R-:W-:Y:S01]  /*0b90*/  SEL R17, R25, R17, !P0 ;  /* 0x0000001119117207 */ /* 0x000fe20004000000 */
[----:B------:R-:W-:Y:S01]  /*0ba0*/  IMAD R11, R19, R16, R16 ;  /* 0x00000010130b7224 */ /* 0x000fe200078e0210 */
[----:B------:R-:W-:-:S02]  /*0bb0*/  SEL R25, R25, R26, !P0 ;  /* 0x0000001a19197207 */ /* 0x000fc40004000000 */
[----:B------:R-:W-:Y:S01]  /*0bc0*/  IADD3 R9, PT, PT, R15, R24, RZ ;  /* 0x000000180f097210 */ /* 0x000fe20007ffe0ff */
[----:B------:R-:W-:Y:S01]  /*0bd0*/  IMAD.IADD R13, R8, 0x1, R17 ;  /* 0x00000001080d7824 */ /* 0x000fe200078e0211 */
[----:B------:R-:W-:Y:S01]  /*0be0*/  IADD3 R17, PT, PT, R10, R25, RZ ;  /* 0x000000190a117210 */ /* 0x000fe20007ffe0ff */
[----:B------:R-:W-:Y:S02]  /*0bf0*/  IMAD R15, R19, R23, R23 ;  /* 0x00000017130f7224 */ /* 0x000fe400078e0217 */
[----:B------:R-:W-:-:S04]  /*0c00*/  IMAD.WIDE R8, R9, 0x8, R2 ;  /* 0x0000000809087825 */ /* 0x000fc800078e0202 */
[--C-:B------:R-:W-:Y:S01]  /*0c10*/  IMAD.WIDE R10, R11, 0x8, R2.reuse ;  /* 0x000000080b0a7825 */ /* 0x100fe200078e0202 */
[----:B------:R0:W-:Y:S03]  /*0c20*/  STG.E.64 desc[UR6][R8.64], R6 ;  /* 0x0000000608007986 */ /* 0x0001e6000c101b06 */
[--C-:B------:R-:W-:Y:S01]  /*0c30*/  IMAD.WIDE R12, R13, 0x8, R2.reuse ;  /* 0x000000080d0c7825 */ /* 0x100fe200078e0202 */
[----:B------:R0:W-:Y:S03]  /*0c40*/  STG.E.64 desc[UR6][R10.64], R4 ;  /* 0x000000040a007986 */ /* 0x0001e6000c101b06 */
[--C-:B------:R-:W-:Y:S01]  /*0c50*/  IMAD.WIDE R14, R15, 0x8, R2.reuse ;  /* 0x000000080f0e7825 */ /* 0x100fe200078e0202 */
[----:B------:R0:W-:Y:S03]  /*0c60*/  STG.E.64 desc[UR6][R12.64], R6 ;  /* 0x000000060c007986 */ /* 0x0001e6000c101b06 */
[----:B------:R-:W-:Y:S01]  /*0c70*/  IMAD.WIDE R16, R17, 0x8, R2 ;  /* 0x0000000811107825 */ /* 0x000fe200078e0202 */
[----:B------:R0:W-:Y:S03]  /*0c80*/  STG.E.64 desc[UR6][R14.64], R4 ;  /* 0x000000040e007986 */ /* 0x0001e6000c101b06 */
[----:B------:R-:W-:Y:S01]  /*0c90*/  IMAD.IADD R25, R0, 0x1, R23 ;  /* 0x0000000100197824 */ /* 0x000fe200078e0217 */
[----:B------:R0:W-:Y:S04]  /*0ca0*/  STG.E.64 desc[UR6][R16.64], R6 ;  /* 0x0000000610007986 */ /* 0x0001e8000c101b06 */
[----:B------:R-:W-:-:S13]  /*0cb0*/  ISETP.GE.AND P0, PT, R25, R18, PT ;  /* 0x000000121900720c */ /* 0x000fda0003f06270 */
[----:B0-----:R-:W-:Y:S05]  /*0cc0*/  @!P0 BRA `(.L_x_4) ;  /* 0xfffffff800848947 */ /* 0x001fea000383ffff */
[----:B------:R-:W-:Y:S05]  /*0cd0*/  EXIT ;  /* 0x000000000000794d */ /* 0x000fea0003800000 */
.L_x_5:
        /* <DEDUP_REMOVED lines=10> */
.L_x_21:


//--------------------- .text._Z11constraint2Pdii --------------------------
	.section	.text._Z11constraint2Pdii,"ax",@progbits
	.align	128
        .global         _Z11constraint2Pdii
        .type           _Z11constraint2Pdii,@function
        .size           _Z11constraint2Pdii,(.L_x_22 - _Z11constraint2Pdii)
        .other          _Z11constraint2Pdii,@"STO_CUDA_ENTRY STV_DEFAULT"
_Z11constraint2Pdii:
.text._Z11constraint2Pdii:
[----:B------:R-:W-:Y:S01]  /*0000*/  LDC R1, c[0x0][0x37c] ;  /* 0x0000df00ff017b82 */ /* 0x000fe20000000800 */
[----:B------:R-:W0:Y:S07]  /*0010*/  S2R R5, SR_TID.X ;  /* 0x0000000000057919 */ /* 0x000e2e0000002100 */
[----:B------:R-:W0:Y:S01]  /*0020*/  S2UR UR4, SR_CTAID.X ;  /* 0x00000000000479c3 */ /* 0x000e220000002500 */
[----:B------:R-:W1:Y:S07]  /*0030*/  LDCU UR7, c[0x0][0x388] ;  /* 0x00007100ff0777ac */ /* 0x000e6e0008000800 */
[----:B------:R-:W0:Y:S02]  /*0040*/  LDC R8, c[0x0][0x360] ;  /* 0x0000d800ff087b82 */ /* 0x000e240000000800 */
[----:B0-----:R-:W-:-:S05]  /*0050*/  IMAD R5, R8, UR4, R5 ;  /* 0x0000000408057c24 */ /* 0x001fca000f8e0205 */
[----:B-1----:R-:W-:-:S13]  /*0060*/  ISETP.GE.AND P0, PT, R5, UR7, PT ;  /* 0x0000000705007c0c */ /* 0x002fda000bf06270 */
[----:B------:R-:W-:Y:S05]  /*0070*/  @P0 EXIT ;  /* 0x000000000000094d */ /* 0x000fea0003800000 */
[----:B------:R-:W0:Y:S02]  /*0080*/  LDC R3, c[0x0][0x38c] ;  /* 0x0000e300ff037b82 */ /* 0x000e240000000800 */
[----:B0-----:R-:W-:-:S13]  /*0090*/  ISETP.GE.AND P0, PT, R3, 0x1, PT ;  /* 0x000000010300780c */ /* 0x001fda0003f06270 */
[----:B------:R-:W-:Y:S05]  /*00a0*/  @!P0 EXIT ;  /* 0x000000000000894d */ /* 0x000fea0003800000 */
[----:B------:R-:W0:Y:S01]  /*00b0*/  LDCU.64 UR4, c[0x0][0x380] ;  /* 0x00007000ff0477ac */ /* 0x000e220008000a00 */
[C---:B------:R-:W-:Y:S01]  /*00c0*/  LOP3.LUT R14, R3.reuse, 0x7, RZ, 0xc0, !PT ;  /* 0x00000007030e7812 */ /* 0x040fe200078ec0ff */
[C---:B------:R-:W-:Y:S01]  /*00d0*/  IMAD.SHL.U32 R4, R3.reuse, 0x2, RZ ;  /* 0x0000000203047824 */ /* 0x040fe200078e00ff */
[C---:B------:R-:W-:Y:S01]  /*00e0*/  LOP3.LUT R6, R3.reuse, 0x3, RZ, 0xc0, !PT ;  /* 0x0000000303067812 */ /* 0x040fe200078ec0ff */
[----:B------:R-:W1:Y:S02]  /*00f0*/  LDCU UR6, c[0x0][0x370] ;  /* 0x00006e00ff0677ac */ /* 0x000e640008000800 */
[----:B------:R-:W-:Y:S02]  /*0100*/  VIADD R0, R14, 0xffffffff ;  /* 0xffffffff0e007836 */ /* 0x000fe40000000000 */
[----:B------:R-:W-:Y:S01]  /*0110*/  IMAD R4, R3, UR7, R4 ;  /* 0x0000000703047c24 */ /* 0x000fe2000f8e0204 */
[----:B------:R-:W2:Y:S02]  /*0120*/  LDCU.64 UR8, c[0x0][0x358] ;  /* 0x00006b00ff0877ac */ /* 0x000ea40008000a00 */
[----:B------:R-:W-:-:S02]  /*0130*/  ISETP.GE.U32.AND P0, PT, R0, 0x3, PT ;  /* 0x000000030000780c */ /* 0x000fc40003f06070 */
[----:B------:R-:W-:-:S04]  /*0140*/  LOP3.LUT R0, R3, 0x7ffffff8, RZ, 0xc0, !PT ;  /* 0x7ffffff803007812 */ /* 0x000fc800078ec0ff */
[----:B------:R-:W-:Y:S01]  /*0150*/  IADD3 R7, PT, PT, -R0, RZ, RZ ;  /* 0x000000ff00077210 */ /* 0x000fe20007ffe1ff */
[----:B0-----:R-:W-:Y:S01]  /*0160*/  UIADD3 UR4, UP0, UPT, UR4, 0x20, URZ ;  /* 0x0000002004047890 */ /* 0x001fe2000ff1e0ff */
[----:B-1----:R-:W-:-:S03]  /*0170*/  IMAD R8, R8, UR6, RZ ;  /* 0x0000000608087c24 */ /* 0x002fc6000f8e02ff */
[----:B------:R-:W-:-:S12]  /*0180*/  UIADD3.X UR5, UPT, UPT, URZ, UR5, URZ, UP0, !UPT ;  /* 0x00000005ff057290 */ /* 0x000fd800087fe4ff */
.L_x_11:
[----:B0--3--:R-:W0:Y:S01]  /*0190*/  LDC.64 R2, c[0x0][0x388] ;  /* 0x0000e200ff027b82 */ /* 0x009e220000000a00 */
[----:B------:R-:W-:Y:S02]  /*01a0*/  IMAD R9, R4, R5, RZ ;  /* 0x0000000504097224 */ /* 0x000fe400078e02ff */
[----:B------:R-:W-:Y:S02]  /*01b0*/  IMAD.IADD R5, R8, 0x1, R5 ;  /* 0x0000000108057824 */ /* 0x000fe400078e0205 */
[----:B------:R-:W-:Y:S01]  /*01c0*/  IMAD.MOV.U32 R16, RZ, RZ, RZ ;  /* 0x000000ffff107224 */ /* 0x000fe200078e00ff */
[----:B0-----:R-:W-:Y:S02]  /*01d0*/  ISETP.GE.U32.AND P2, PT, R3, 0x8, PT ;  /* 0x000000080300780c */ /* 0x001fe40003f46070 */
[----:B------:R-:W-:-:S11]  /*01e0*/  ISETP.GE.AND P1, PT, R5, R2, PT ;  /* 0x000000020500720c */ /* 0x000fd60003f26270 */
[----:B-1----:R-:W-:Y:S05]  /*01f0*/  @!P2 BRA `(.L_x_6) ;  /* 0x000000000050a947 */ /* 0x002fea0003800000 */
[----:B------:R-:W-:Y:S01]  /*0200*/  MOV R15, R9 ;  /* 0x00000009000f7202 */ /* 0x000fe20000000f00 */
[----:B------:R-:W-:-:S07]  /*0210*/  IMAD.MOV.U32 R2, RZ, RZ, R7 ;  /* 0x000000ffff027224 */ /* 0x000fce00078e0007 */
.L_x_7:
[----:B0-----:R-:W-:Y:S01]  /*0220*/  MOV R11, UR5 ;  /* 0x00000005000b7c02 */ /* 0x001fe20008000f00 */
[----:B------:R-:W-:Y:S02]  /*0230*/  IMAD.U32 R10, RZ, RZ, UR4 ;  /* 0x00000004ff0a7e24 */ /* 0x000fe4000f8e00ff */
[----:B------:R-:W-:Y:S02]  /*0240*/  HFMA2 R13, -RZ, RZ, 1.984375, 0 ;  /* 0x3ff00000ff0d7431 */ /* 0x000fe400000001ff */
[----:B------:R-:W-:Y:S02]  /*0250*/  IMAD.MOV.U32 R12, RZ, RZ, 0x0 ;  /* 0x00000000ff0c7424 */ /* 0x000fe400078e00ff */
[C---:B------:R-:W-:Y:S01]  /*0260*/  IMAD.WIDE R10, R15.reuse, 0x8, R10 ;  /* 0x000000080f0a7825 */ /* 0x040fe200078e020a */
[----:B------:R-:W-:-:S03]  /*0270*/  IADD3 R15, PT, PT, R15, 0x8, RZ ;  /* 0x000000080f0f7810 */ /* 0x000fc60007ffe0ff */
[----:B------:R-:W-:Y:S01]  /*0280*/  VIADD R2, R2, 0x8 ;  /* 0x0000000802027836 */ /* 0x000fe20000000000 */
[----:B--2---:R0:W-:Y:S04]  /*0290*/  STG.E.64 desc[UR8][R10.64+-0x20], R12 ;  /* 0xffffe00c0a007986 */ /* 0x0041e8000c101b08 */
[----:B------:R0:W-:Y:S01]  /*02a0*/  STG.E.64 desc[UR8][R10.64+-0x18], R12 ;  /* 0xffffe80c0a007986 */ /* 0x0001e2000c101b08 */
[----:B------:R-:W-:-:S03]  /*02b0*/  ISETP.NE.AND P2, PT, R2, RZ, PT ;  /* 0x000000ff0200720c */ /* 0x000fc60003f45270 */
[----:B------:R0:W-:Y:S04]  /*02c0*/  STG.E.64 desc[UR8][R10.64+-0x10], R12 ;  /* 0xfffff00c0a007986 */ /* 0x0001e8000c101b08 */
[----:B------:R0:W-:Y:S04]  /*02d0*/  STG.E.64 desc[UR8][R10.64+-0x8], R12 ;  /* 0xfffff80c0a007986 */ /* 0x0001e8000c101b08 */
[----:B------:R0:W-:Y:S04]  /*02e0*/  STG.E.64 desc[UR8][R10.64], R12 ;  /* 0x0000000c0a007986 */ /* 0x0001e8000c101b08 */
[----:B------:R0:W-:Y:S04]  /*02f0*/  STG.E.64 desc[UR8][R10.64+0x8], R12 ;  /* 0x0000080c0a007986 */ /* 0x0001e8000c101b08 */
[----:B------:R0:W-:Y:S04]  /*0300*/  STG.E.64 desc[UR8][R10.64+0x10], R12 ;  /* 0x0000100c0a007986 */ /* 0x0001e8000c101b08 */
[----:B------:R0:W-:Y:S01]  /*0310*/  STG.E.64 desc[UR8][R10.64+0x18], R12 ;  /* 0x0000180c0a007986 */ /* 0x0001e2000c101b08 */
[----:B------:R-:W-:Y:S05]  /*0320*/  @P2 BRA `(.L_x_7) ;  /* 0xfffffffc00bc2947 */ /* 0x000fea000383ffff */
[----:B------:R-:W-:-:S07]  /*0330*/  IMAD.MOV.U32 R16, RZ, RZ, R0 ;  /* 0x000000ffff107224 */ /* 0x000fce00078e0000 */
.L_x_6:
[----:B------:R-:W-:-:S13]  /*0340*/  ISETP.NE.AND P2, PT, R14, RZ, PT ;  /* 0x000000ff0e00720c */ /* 0x000fda0003f45270 */
[----:B------:R-:W-:Y:S05]  /*0350*/  @!P2 BRA `(.L_x_8) ;  /* 0x000000000078a947 */ /* 0x000fea0003800000 */
[----:B------:R-:W-:Y:S01]  /*0360*/  ISETP.NE.AND P2, PT, R6, RZ, PT ;  /* 0x000000ff0600720c */ /* 0x000fe20003f45270 */
[----:B------:R-:W-:-:S12]  /*0370*/  @!P0 BRA `(.L_x_9) ;  /* 0x0000000000288947 */ /* 0x000fd80003800000 */
[----:B0-----:R-:W0:Y:S01]  /*0380*/  LDC.64 R10, c[0x0][0x380] ;  /* 0x0000e000ff0a7b82 */ /* 0x001e220000000a00 */
[----:B------:R-:W-:Y:S01]  /*0390*/  IADD3 R15, PT, PT, R9, R16, RZ ;  /* 0x00000010090f7210 */ /* 0x000fe20007ffe0ff */
[----:B------:R-:W-:Y:S01]  /*03a0*/  IMAD.MOV.U32 R12, RZ, RZ, 0x0 ;  /* 0x00000000ff0c7424 */ /* 0x000fe200078e00ff */
[----:B------:R-:W-:Y:S01]  /*03b0*/  MOV R13, 0x3ff00000 ;  /* 0x3ff00000000d7802 */ /* 0x000fe20000000f00 */
[----:B------:R-:W-:Y:S02]  /*03c0*/  VIADD R16, R16, 0x4 ;  /* 0x0000000410107836 */ /* 0x000fe40000000000 */
[----:B0-----:R-:W-:-:S05]  /*03d0*/  IMAD.WIDE R10, R15, 0x8, R10 ;  /* 0x000000080f0a7825 */ /* 0x001fca00078e020a */
[----:B--2---:R1:W-:Y:S04]  /*03e0*/  STG.E.64 desc[UR8][R10.64], R12 ;  /* 0x0000000c0a007986 */ /* 0x0043e8000c101b08 */
[----:B------:R1:W-:Y:S04]  /*03f0*/  STG.E.64 desc[UR8][R10.64+0x8], R12 ;  /* 0x0000080c0a007986 */ /* 0x0003e8000c101b08 */
[----:B------:R1:W-:Y:S04]  /*0400*/  STG.E.64 desc[UR8][R10.64+0x10], R12 ;  /* 0x0000100c0a007986 */ /* 0x0003e8000c101b08 */
[----:B------:R1:W-:Y:S02]  /*0410*/  STG.E.64 desc[UR8][R10.64+0x18], R12 ;  /* 0x0000180c0a007986 */ /* 0x0003e4000c101b08 */
.L_x_9:
[----:B------:R-:W-:Y:S05]  /*0420*/  @!P2 BRA `(.L_x_8) ;  /* 0x000000000044a947 */ /* 0x000fea0003800000 */
[----:B------:R-:W-:Y:S02]  /*0430*/  LOP3.LUT P3, RZ, R3, 0x1, RZ, 0xc0, !PT ;  /* 0x0000000103ff7812 */ /* 0x000fe4000786c0ff */
[----:B------:R-:W-:-:S11]  /*0440*/  ISETP.NE.AND P2, PT, R6, 0x1, PT ;  /* 0x000000010600780c */ /* 0x000fd60003f45270 */
[----:B------:R-:W3:Y:S02]  /*0450*/  @P3 LDC.64 R2, c[0x0][0x380] ;  /* 0x0000e000ff023b82 */ /* 0x000ee40000000a00 */
[----:B------:R-:W-:Y:S05]  /*0460*/  @!P2 BRA `(.L_x_10) ;  /* 0x000000000020a947 */ /* 0x000fea0003800000 */
[----:B01----:R-:W0:Y:S01]  /*0470*/  LDC.64 R10, c[0x0][0x380] ;  /* 0x0000e000ff0a7b82 */ /* 0x003e220000000a00 */
[----:B------:R-:W-:Y:S01]  /*0480*/  IADD3 R15, PT, PT, R9, R16, RZ ;  /* 0x00000010090f7210 */ /* 0x000fe20007ffe0ff */
[----:B------:R-:W-:Y:S02]  /*0490*/  HFMA2 R13, -RZ, RZ, 1.984375, 0 ;  /* 0x3ff00000ff0d7431 */ /* 0x000fe400000001ff */
[----:B------:R-:W-:Y:S02]  /*04a0*/  IMAD.MOV.U32 R12, RZ, RZ, 0x0 ;  /* 0x00000000ff0c7424 */ /* 0x000fe400078e00ff */
[----:B------:R-:W-:Y:S02]  /*04b0*/  VIADD R16, R16, 0x2 ;  /* 0x0000000210107836 */ /* 0x000fe40000000000 */
[----:B0-----:R-:W-:-:S05]  /*04c0*/  IMAD.WIDE R10, R15, 0x8, R10 ;  /* 0x000000080f0a7825 */ /* 0x001fca00078e020a */
[----:B--2---:R4:W-:Y:S04]  /*04d0*/  STG.E.64 desc[UR8][R10.64], R12 ;  /* 0x0000000c0a007986 */ /* 0x0049e8000c101b08 */
[----:B------:R4:W-:Y:S02]  /*04e0*/  STG.E.64 desc[UR8][R10.64+0x8], R12 ;  /* 0x0000080c0a007986 */ /* 0x0009e4000c101b08 */
.L_x_10:
[----:B------:R-:W-:Y:S01]  /*04f0*/  @P3 IADD3 R9, PT, PT, R9, R16, RZ ;  /* 0x0000001009093210 */ /* 0x000fe20007ffe0ff */
[----:B01--4-:R-:W-:Y:S01]  /*0500*/  @P3 IMAD.MOV.U32 R10, RZ, RZ, 0x0 ;  /* 0x00000000ff0a3424 */ /* 0x013fe200078e00ff */
[----:B------:R-:W-:-:S03]  /*0510*/  @P3 MOV R11, 0x3ff00000 ;  /* 0x3ff00000000b3802 */ /* 0x000fc60000000f00 */
[----:B---3--:R-:W-:-:S05]  /*0520*/  @P3 IMAD.WIDE R2, R9, 0x8, R2 ;  /* 0x0000000809023825 */ /* 0x008fca00078e0202 */
[----:B--2---:R3:W-:Y:S02]  /*0530*/  @P3 STG.E.64 desc[UR8][R2.64], R10 ;  /* 0x0000000a02003986 */ /* 0x0047e4000c101b08 */
.L_x_8:
[----:B------:R-:W-:Y:S05]  /*0540*/  @!P1 BRA `(.L_x_11) ;  /* 0xfffffffc00109947 */ /* 0x000fea000383ffff */
[----:B--2---:R-:W-:Y:S05]  /*0550*/  EXIT ;  /* 0x000000000000794d */ /* 0x004fea0003800000 */
.L_x_12:
        /* <DEDUP_REMOVED lines=10> */
.L_x_22:


//--------------------- .text._Z11constraint1PdPiiii --------------------------
	.section	.text._Z11constraint1PdPiiii,"ax",@progbits
	.align	128
        .global         _Z11constraint1PdPiiii
        .type           _Z11constraint1PdPiiii,@function
        .size           _Z11constraint1PdPiiii,(.L_x_23 - _Z11constraint1PdPiiii)
        .other          _Z11constraint1PdPiiii,@"STO_CUDA_ENTRY STV_DEFAULT"
_Z11constraint1PdPiiii:
.text._Z11constraint1PdPiiii:
        /* <DEDUP_REMOVED lines=11> */
[----:B------:R-:W0:Y:S01]  /*00b0*/  LDC R4, c[0x0][0x398] ;  /* 0x0000e600ff047b82 */ /* 0x000e220000000800 */
[----:B------:R-:W1:Y:S01]  /*00c0*/  LDCU UR4, c[0x0][0x370] ;  /* 0x00006e00ff0477ac */ /* 0x000e620008000800 */
[C---:B------:R-:W-:Y:S02]  /*00d0*/  IADD3 R2, PT, PT, R9.reuse, -0x1, RZ ;  /* 0xffffffff09027810 */ /* 0x040fe40007ffe0ff */
[C---:B------:R-:W-:Y:S01]  /*00e0*/  LOP3.LUT R3, R9.reuse, 0x7ffffff8, RZ, 0xc0, !PT ;  /* 0x7ffffff809037812 */ /* 0x040fe200078ec0ff */
[----:B------:R-:W2:Y:S01]  /*00f0*/  LDCU.64 UR6, c[0x0][0x358] ;  /* 0x00006b00ff0677ac */ /* 0x000ea20008000a00 */
[----:B------:R-:W-:Y:S02]  /*0100*/  ISETP.GE.U32.AND P0, PT, R2, 0x7, PT ;  /* 0x000000070200780c */ /* 0x000fe40003f06070 */
[C---:B------:R-:W-:Y:S02]  /*0110*/  LOP3.LUT R2, R9.reuse, 0x7, RZ, 0xc0, !PT ;  /* 0x0000000709027812 */ /* 0x040fe400078ec0ff */
[----:B------:R-:W-:-:S02]  /*0120*/  LOP3.LUT R5, R9, 0x3, RZ, 0xc0, !PT ;  /* 0x0000000309057812 */ /* 0x000fc400078ec0ff */
[----:B------:R-:W-:Y:S01]  /*0130*/  IADD3 R6, PT, PT, -R3, RZ, RZ ;  /* 0x000000ff03067210 */ /* 0x000fe20007ffe1ff */
[----:B-1----:R-:W-:Y:S02]  /*0140*/  IMAD R7, R7, UR4, RZ ;  /* 0x0000000407077c24 */ /* 0x002fe4000f8e02ff */
[----:B0-----:R-:W-:-:S04]  /*0150*/  IMAD R4, R9, R4, R9 ;  /* 0x0000000409047224 */ /* 0x001fc800078e0209 */
[----:B--2---:R-:W-:-:S07]  /*0160*/  IMAD R9, R4, R9, RZ ;  /* 0x0000000904097224 */ /* 0x004fce00078e02ff */
.L_x_18:
[----:B0-----:R-:W0:Y:S01]  /*0170*/  LDC.64 R14, c[0x0][0x388] ;  /* 0x0000e200ff0e7b82 */ /* 0x001e220000000a00 */
[----:B---3--:R-:W-:Y:S01]  /*0180*/  SHF.L.U32 R13, R0, 0x1, RZ ;  /* 0x00000001000d7819 */ /* 0x008fe200000006ff */
[----:B------:R-:W-:-:S06]  /*0190*/  HFMA2 R27, -RZ, RZ, 0, 0 ;  /* 0x00000000ff1b7431 */ /* 0x000fcc00000001ff */
[----:B-1----:R-:W1:Y:S01]  /*01a0*/  LDC R11, c[0x0][0x390] ;  /* 0x0000e400ff0b7b82 */ /* 0x002e620000000800 */
[----:B0-----:R-:W-:-:S04]  /*01b0*/  IMAD.WIDE R14, R13, 0x4, R14 ;  /* 0x000000040d0e7825 */ /* 0x001fc800078e020e */
[----:B-1----:R-:W-:Y:S01]  /*01c0*/  IMAD R13, R0, R11, RZ ;  /* 0x0000000b000d7224 */ /* 0x002fe200078e02ff */
[----:B--2---:R-:W-:Y:S06]  /*01d0*/  @!P0 BRA `(.L_x_13) ;  /* 0x0000000400c08947 */ /* 0x004fec0003800000 */
[C---:B------:R-:W-:Y:S01]  /*01e0*/  IADD3 R17, PT, PT, R13.reuse, 0x7, RZ ;  /* 0x000000070d117810 */ /* 0x040fe20007ffe0ff */
[C---:B------:R-:W-:Y:S01]  /*01f0*/  IMAD R10, R4.reuse, R13, R4 ;  /* 0x0000000d040a7224 */ /* 0x040fe200078e0204 */
[C---:B------:R-:W-:Y:S02]  /*0200*/  IADD3 R19, PT, PT, R13.reuse, 0x6, RZ ;  /* 0x000000060d137810 */ /* 0x040fe40007ffe0ff */
[C---:B------:R-:W-:Y:S01]  /*0210*/  IADD3 R25, PT, PT, R13.reuse, 0x5, RZ ;  /* 0x000000050d197810 */ /* 0x040fe20007ffe0ff */
[C---:B------:R-:W-:Y:S01]  /*0220*/  IMAD R26, R4.reuse, R17, 0x7 ;  /* 0x00000007041a7424 */ /* 0x040fe200078e0211 */
[C---:B------:R-:W-:Y:S01]  /*0230*/  IADD3 R21, PT, PT, R13.reuse, 0x4, RZ ;  /* 0x000000040d157810 */ /* 0x040fe20007ffe0ff */
[C---:B------:R-:W-:Y:S01]  /*0240*/  IMAD R28, R4.reuse, R19, 0x6 ;  /* 0x00000006041c7424 */ /* 0x040fe200078e0213 */
[C---:B------:R-:W-:Y:S01]  /*0250*/  IADD3 R29, PT, PT, R13.reuse, 0x3, RZ ;  /* 0x000000030d1d7810 */ /* 0x040fe20007ffe0ff */
[C---:B------:R-:W-:Y:S01]  /*0260*/  IMAD R25, R4.reuse, R25, 0x5 ;  /* 0x0000000504197424 */ /* 0x040fe200078e0219 */
[----:B------:R-:W-:Y:S01]  /*0270*/  MOV R23, RZ ;  /* 0x000000ff00177202 */ /* 0x000fe20000000f00 */
[C---:B------:R-:W-:Y:S01]  /*0280*/  IMAD R24, R4.reuse, R21, 0x4 ;  /* 0x0000000404187424 */ /* 0x040fe200078e0215 */
[----:B------:R-:W-:Y:S01]  /*0290*/  MOV R27, R6 ;  /* 0x00000006001b7202 */ /* 0x000fe20000000f00 */
[----:B------:R-:W-:Y:S01]  /*02a0*/  IMAD R8, R4, R29, 0x3 ;  /* 0x0000000304087424 */ /* 0x000fe200078e021d */
[----:B------:R-:W-:-:S02]  /*02b0*/  IADD3 R12, PT, PT, R13, 0x2, RZ ;  /* 0x000000020d0c7810 */ /* 0x000fc40007ffe0ff */
[----:B------:R-:W-:-:S07]  /*02c0*/  LEA R22, R4, 0x8, 0x3 ;  /* 0x0000000804167811 */ /* 0x000fce00078e18ff */
.L_x_14:
[----:B0-----:R-:W2:Y:S01]  /*02d0*/  LDG.E R18, desc[UR6][R14.64] ;  /* 0x000000060e127981 */ /* 0x001ea2000c1e1900 */
[----:B------:R-:W0:Y:S01]  /*02e0*/  LDC.64 R16, c[0x0][0x380] ;  /* 0x0000e000ff107b82 */ /* 0x000e220000000a00 */
[----:B------:R-:W-:Y:S02]  /*02f0*/  IMAD R29, R9, R0, R23 ;  /* 0x00000000091d7224 */ /* 0x000fe400078e0217 */
[----:B------:R-:W-:Y:S01]  /*0300*/  HFMA2 R19, -RZ, RZ, 1.984375, 0 ;  /* 0x3ff00000ff137431 */ /* 0x000fe200000001ff */
[----:B--2---:R-:W-:-:S05]  /*0310*/  IADD3 R18, PT, PT, R18, -0x1, RZ ;  /* 0xffffffff12127810 */ /* 0x004fca0007ffe0ff */
[----:B------:R-:W-:Y:S01]  /*0320*/  IMAD R21, R18, R11, R29 ;  /* 0x0000000b12157224 */ /* 0x000fe200078e021d */
[----:B------:R-:W-:-:S03]  /*0330*/  MOV R18, 0x0 ;  /* 0x0000000000127802 */ /* 0x000fc60000000f00 */
[----:B0-----:R-:W-:-:S05]  /*0340*/  IMAD.WIDE R20, R21, 0x8, R16 ;  /* 0x0000000815147825 */ /* 0x001fca00078e0210 */
[----:B------:R0:W-:Y:S04]  /*0350*/  STG.E.64 desc[UR6][R20.64], R18 ;  /* 0x0000001214007986 */ /* 0x0001e8000c101b06 */
[----:B0-----:R-:W2:Y:S02]  /*0360*/  LDG.E R20, desc[UR6][R14.64+0x4] ;  /* 0x000004060e147981 */ /* 0x001ea4000c1e1900 */
[----:B--2---:R-:W-:-:S05]  /*0370*/  IADD3 R20, PT, PT, R20, -0x1, RZ ;  /* 0xffffffff14147810 */ /* 0x004fca0007ffe0ff */
[----:B------:R-:W-:-:S04]  /*0380*/  IMAD R29, R20, R11, R29 ;  /* 0x0000000b141d7224 */ /* 0x000fc800078e021d */
[----:B------:R-:W-:-:S05]  /*0390*/  IMAD.WIDE R20, R29, 0x8, R16 ;  /* 0x000000081d147825 */ /* 0x000fca00078e0210 */
[----:B------:R0:W-:Y:S04]  /*03a0*/  STG.E.64 desc[UR6][R20.64], R18 ;  /* 0x0000001214007986 */ /* 0x0001e8000c101b06 */
[----:B0-----:R-:W2:Y:S01]  /*03b0*/  LDG.E R20, desc[UR6][R14.64] ;  /* 0x000000060e147981 */ /* 0x001ea2000c1e1900 */
[----:B------:R-:W-:Y:S01]  /*03c0*/  IADD3 R29, PT, PT, R10, 0x1, R23 ;  /* 0x000000010a1d7810 */ /* 0x000fe20007ffe017 */
[----:B--2---:R-:W-:-:S04]  /*03d0*/  VIADD R20, R20, 0xffffffff ;  /* 0xffffffff14147836 */ /* 0x004fc80000000000 */
[----:B------:R-:W-:-:S04]  /*03e0*/  IMAD R21, R20, R11, R29 ;  /* 0x0000000b14157224 */ /* 0x000fc800078e021d */
[----:B------:R-:W-:-:S05]  /*03f0*/  IMAD.WIDE R20, R21, 0x8, R16 ;  /* 0x0000000815147825 */ /* 0x000fca00078e0210 */
[----:B------:R0:W-:Y:S04]  /*0400*/  STG.E.64 desc[UR6][R20.64], R18 ;  /* 0x0000001214007986 */ /* 0x0001e8000c101b06 */
[----:B0-----:R-:W2:Y:S02]  /*0410*/  LDG.E R20, desc[UR6][R14.64+0x4] ;  /* 0x000004060e147981 */ /* 0x001ea4000c1e1900 */
[----:B--2---:R-:W-:-:S05]  /*0420*/  IADD3 R20, PT, PT, R20, -0x1, RZ ;  /* 0xffffffff14147810 */ /* 0x004fca0007ffe0ff */
[----:B------:R-:W-:-:S04]  /*0430*/  IMAD R29, R20, R11, R29 ;  /* 0x0000000b141d7224 */ /* 0x000fc800078e021d */
[----:B------:R-:W-:-:S05]  /*0440*/  IMAD.WIDE R20, R29, 0x8, R16 ;  /* 0x000000081d147825 */ /* 0x000fca00078e0210 */
[----:B------:R0:W-:Y:S04]  /*0450*/  STG.E.64 desc[UR6][R20.64], R18 ;  /* 0x0000001214007986 */ /* 0x0001e8000c101b06 */
[----:B0-----:R-:W2:Y:S01]  /*0460*/  LDG.E R20, desc[UR6][R14.64] ;  /* 0x000000060e147981 */ /* 0x001ea2000c1e1900 */
[----:B------:R-:W-:-:S05]  /*0470*/  IMAD R29, R4, R12, R23 ;  /* 0x0000000c041d7224 */ /* 0x000fca00078e0217 */
[----:B------:R-:W-:Y:S02]  /*0480*/  IADD3 R29, PT, PT, R29, 0x2, RZ ;  /* 0x000000021d1d7810 */ /* 0x000fe40007ffe0ff */
[----:B--2---:R-:W-:-:S05]  /*0490*/  IADD3 R20, PT, PT, R20, -0x1, RZ ;  /* 0xffffffff14147810 */ /* 0x004fca0007ffe0ff */
        /* <DEDUP_REMOVED lines=8> */
[----:B------:R-:W2:Y:S02]  /*0520*/  LDG.E R29, desc[UR6][R14.64] ;  /* 0x000000060e1d7981 */ /* 0x000ea4000c1e1900 */
[----:B--2---:R-:W-:-:S05]  /*0530*/  IADD3 R29, PT, PT, R29, -0x1, RZ ;  /* 0xffffffff1d1d7810 */ /* 0x004fca0007ffe0ff */
[----:B------:R-:W-:-:S04]  /*0540*/  IMAD R29, R29, R11, R8 ;  /* 0x0000000b1d1d7224 */ /* 0x000fc800078e0208 */
[----:B0-----:R-:W-:-:S05]  /*0550*/  IMAD.WIDE R20, R29, 0x8, R16 ;  /* 0x000000081d147825 */ /* 0x001fca00078e0210 */
        /* <DEDUP_REMOVED lines=37> */
[----:B--2---:R-:W-:-:S04]  /*07b0*/  VIADD R29, R29, 0xffffffff ;  /* 0xffffffff1d1d7836 */ /* 0x004fc80000000000 */
[----:B------:R-:W-:-:S04]  /*07c0*/  IMAD R29, R29, R11, R26 ;  /* 0x0000000b1d1d7224 */ /* 0x000fc800078e021a */
[----:B0-----:R-:W-:-:S05]  /*07d0*/  IMAD.WIDE R20, R29, 0x8, R16 ;  /* 0x000000081d147825 */ /* 0x001fca00078e0210 */
[----:B------:R0:W-:Y:S04]  /*07e0*/  STG.E.64 desc[UR6][R20.64], R18 ;  /* 0x0000001214007986 */ /* 0x0001e8000c101b06 */
[----:B------:R-:W2:Y:S01]  /*07f0*/  LDG.E R29, desc[UR6][R14.64+0x4] ;  /* 0x000004060e1d7981 */ /* 0x000ea2000c1e1900 */
[----:B------:R-:W-:Y:S02]  /*0800*/  IADD3 R27, PT, PT, R27, 0x8, RZ ;  /* 0x000000081b1b7810 */ /* 0x000fe40007ffe0ff */
[C---:B------:R-:W-:Y:S02]  /*0810*/  IADD3 R23, PT, PT, R22.reuse, R23, RZ ;  /* 0x0000001716177210 */ /* 0x040fe40007ffe0ff */
[----:B------:R-:W-:Y:S02]  /*0820*/  ISETP.NE.AND P1, PT, R27, RZ, PT ;  /* 0x000000ff1b00720c */ /* 0x000fe40003f25270 */
[----:B------:R-:W-:-:S02]  /*0830*/  IADD3 R8, PT, PT, R22, R8, RZ ;  /* 0x0000000816087210 */ /* 0x000fc40007ffe0ff */
[C---:B------:R-:W-:Y:S02]  /*0840*/  IADD3 R24, PT, PT, R22.reuse, R24, RZ ;  /* 0x0000001816187210 */ /* 0x040fe40007ffe0ff */
[C---:B------:R-:W-:Y:S02]  /*0850*/  IADD3 R25, PT, PT, R22.reuse, R25, RZ ;  /* 0x0000001916197210 */ /* 0x040fe40007ffe0ff */
[----:B------:R-:W-:Y:S02]  /*0860*/  IADD3 R28, PT, PT, R22, R28, RZ ;  /* 0x0000001c161c7210 */ /* 0x000fe40007ffe0ff */
[----:B--2---:R-:W-:-:S05]  /*0870*/  IADD3 R29, PT, PT, R29, -0x1, RZ ;  /* 0xffffffff1d1d7810 */ /* 0x004fca0007ffe0ff */
[----:B------:R-:W-:Y:S01]  /*0880*/  IMAD R29, R29, R11, R26 ;  /* 0x0000000b1d1d7224 */ /* 0x000fe200078e021a */
[----:B------:R-:W-:-:S03]  /*0890*/  IADD3 R26, PT, PT, R22, R26, RZ ;  /* 0x0000001a161a7210 */ /* 0x000fc60007ffe0ff */
[----:B------:R-:W-:-:S05]  /*08a0*/  IMAD.WIDE R16, R29, 0x8, R16 ;  /* 0x000000081d107825 */ /* 0x000fca00078e0210 */
[----:B------:R0:W-:Y:S01]  /*08b0*/  STG.E.64 desc[UR6][R16.64], R18 ;  /* 0x0000001210007986 */ /* 0x0001e2000c101b06 */
[----:B------:R-:W-:Y:S05]  /*08c0*/  @P1 BRA `(.L_x_14) ;  /* 0xfffffff800801947 */ /* 0x000fea000383ffff */
[----:B------:R-:W-:-:S07]  /*08d0*/  MOV R27, R3 ;  /* 0x00000003001b7202 */ /* 0x000fce0000000f00 */
.L_x_13:
[----:B------:R-:W-:-:S13]  /*08e0*/  ISETP.NE.AND P1, PT, R2, RZ, PT ;  /* 0x000000ff0200720c */ /* 0x000fda0003f25270 */
[----:B------:R-:W-:Y:S05]  /*08f0*/  @!P1 BRA `(.L_x_15) ;  /* 0x0000000400a09947 */ /* 0x000fea0003800000 */
[----:B------:R-:W-:Y:S02]  /*0900*/  IADD3 R8, PT, PT, R2, -0x1, RZ ;  /* 0xffffffff02087810 */ /* 0x000fe40007ffe0ff */
[----:B------:R-:W-:Y:S02]  /*0910*/  ISETP.NE.AND P2, PT, R5, RZ, PT ;  /* 0x000000ff0500720c */ /* 0x000fe40003f45270 */
[----:B------:R-:W-:-:S13]  /*0920*/  ISETP.GE.U32.AND P1, PT, R8, 0x3, PT ;  /* 0x000000030800780c */ /* 0x000fda0003f26070 */
[----:B------:R-:W-:Y:S05]  /*0930*/  @!P1 BRA `(.L_x_16) ;  /* 0x0000000000d49947 */ /* 0x000fea0003800000 */
[----:B------:R-:W2:Y:S01]  /*0940*/  LDG.E R10, desc[UR6][R14.64] ;  /* 0x000000060e0a7981 */ /* 0x000ea2000c1e1900 */
[----:B0-----:R-:W0:Y:S01]  /*0950*/  LDC.64 R18, c[0x0][0x380] ;  /* 0x0000e000ff127b82 */ /* 0x001e220000000a00 */
[----:B------:R-:W-:Y:S01]  /*0960*/  IADD3 R8, PT, PT, R13, R27, RZ ;  /* 0x0000001b0d087210 */ /* 0x000fe20007ffe0ff */
[----:B------:R-:W-:Y:S01]  /*0970*/  IMAD.MOV.U32 R16, RZ, RZ, 0x0 ;  /* 0x00000000ff107424 */ /* 0x000fe200078e00ff */
[----:B------:R-:W-:-:S03]  /*0980*/  MOV R17, 0x3ff00000 ;  /* 0x3ff0000000117802 */ /* 0x000fc60000000f00 */
[----:B------:R-:W-:Y:S01]  /*0990*/  IMAD R12, R4, R8, R27 ;  /* 0x00000008040c7224 */ /* 0x000fe200078e021b */
[----:B--2---:R-:W-:-:S05]  /*09a0*/  IADD3 R10, PT, PT, R10, -0x1, RZ ;  /* 0xffffffff0a0a7810 */ /* 0x004fca0007ffe0ff */
[----:B------:R-:W-:-:S04]  /*09b0*/  IMAD R25, R10, R11, R12 ;  /* 0x0000000b0a197224 */ /* 0x000fc800078e020c */
[----:B0-----:R-:W-:-:S05]  /*09c0*/  IMAD.WIDE R24, R25, 0x8, R18 ;  /* 0x0000000819187825 */ /* 0x001fca00078e0212 */
[----:B------:R0:W-:Y:S04]  /*09d0*/  STG.E.64 desc[UR6][R24.64], R16 ;  /* 0x0000001018007986 */ /* 0x0001e8000c101b06 */
[----:B------:R-:W2:Y:S02]  /*09e0*/  LDG.E R10, desc[UR6][R14.64+0x4] ;  /* 0x000004060e0a7981 */ /* 0x000ea4000c1e1900 */
[----:B--2---:R-:W-:-:S05]  /*09f0*/  IADD3 R10, PT, PT, R10, -0x1, RZ ;  /* 0xffffffff0a0a7810 */ /* 0x004fca0007ffe0ff */
[----:B------:R-:W-:-:S04]  /*0a00*/  IMAD R21, R10, R11, R12 ;  /* 0x0000000b0a157224 */ /* 0x000fc800078e020c */
[----:B------:R-:W-:-:S05]  /*0a10*/  IMAD.WIDE R20, R21, 0x8, R18 ;  /* 0x0000000815147825 */ /* 0x000fca00078e0212 */
[----:B------:R1:W-:Y:S04]  /*0a20*/  STG.E.64 desc[UR6][R20.64], R16 ;  /* 0x0000001014007986 */ /* 0x0003e8000c101b06 */
[----:B------:R-:W2:Y:S01]  /*0a30*/  LDG.E R10, desc[UR6][R14.64] ;  /* 0x000000060e0a7981 */ /* 0x000ea2000c1e1900 */
[----:B------:R-:W-:Y:S02]  /*0a40*/  IADD3 R12, PT, PT, R12, 0x1, R4 ;  /* 0x000000010c0c7810 */ /* 0x000fe40007ffe004 */
[----:B--2---:R-:W-:-:S05]  /*0a50*/  IADD3 R10, PT, PT, R10, -0x1, RZ ;  /* 0xffffffff0a0a7810 */ /* 0x004fca0007ffe0ff */
[----:B------:R-:W-:-:S04]  /*0a60*/  IMAD R23, R10, R11, R12 ;  /* 0x0000000b0a177224 */ /* 0x000fc800078e020c */
[----:B------:R-:W-:-:S05]  /*0a70*/  IMAD.WIDE R22, R23, 0x8, R18 ;  /* 0x0000000817167825 */ /* 0x000fca00078e0212 */
[----:B------:R2:W-:Y:S04]  /*0a80*/  STG.E.64 desc[UR6][R22.64], R16 ;  /* 0x0000001016007986 */ /* 0x0005e8000c101b06 */
[----:B------:R-:W3:Y:S02]  /*0a90*/  LDG.E R10, desc[UR6][R14.64+0x4] ;  /* 0x000004060e0a7981 */ /* 0x000ee4000c1e1900 */
[----:B---3--:R-:W-:-:S05]  /*0aa0*/  IADD3 R10, PT, PT, R10, -0x1, RZ ;  /* 0xffffffff0a0a7810 */ /* 0x008fca0007ffe0ff */
[----:B0-----:R-:W-:-:S04]  /*0ab0*/  IMAD R25, R10, R11, R12 ;  /* 0x0000000b0a197224 */ /* 0x001fc800078e020c */
[----:B------:R-:W-:-:S05]  /*0ac0*/  IMAD.WIDE R24, R25, 0x8, R18 ;  /* 0x0000000819187825 */ /* 0x000fca00078e0212 */
[----:B------:R-:W-:Y:S04]  /*0ad0*/  STG.E.64 desc[UR6][R24.64], R16 ;  /* 0x0000001018007986 */ /* 0x000fe8000c101b06 */
[----:B------:R-:W3:Y:S01]  /*0ae0*/  LDG.E R12, desc[UR6][R14.64] ;  /* 0x000000060e0c7981 */ /* 0x000ee2000c1e1900 */
[----:B------:R-:W-:-:S05]  /*0af0*/  IADD3 R10, PT, PT, R8, 0x2, RZ ;  /* 0x00000002080a7810 */ /* 0x000fca0007ffe0ff */
[----:B------:R-:W-:-:S05]  /*0b00*/  IMAD R10, R4, R10, R27 ;  /* 0x0000000a040a7224 */ /* 0x000fca00078e021b */
[----:B------:R-:W-:Y:S02]  /*0b10*/  IADD3 R10, PT, PT, R10, 0x2, RZ ;  /* 0x000000020a0a7810 */ /* 0x000fe40007ffe0ff */
[----:B---3--:R-:W-:-:S05]  /*0b20*/  IADD3 R12, PT, PT, R12, -0x1, RZ ;  /* 0xffffffff0c0c7810 */ /* 0x008fca0007ffe0ff */
[----:B-1----:R-:W-:-:S04]  /*0b30*/  IMAD R21, R12, R11, R10 ;  /* 0x0000000b0c157224 */ /* 0x002fc800078e020a */
[----:B------:R-:W-:-:S05]  /*0b40*/  IMAD.WIDE R20, R21, 0x8, R18 ;  /* 0x0000000815147825 */ /* 0x000fca00078e0212 */
[----:B------:R0:W-:Y:S04]  /*0b50*/  STG.E.64 desc[UR6][R20.64], R16 ;  /* 0x0000001014007986 */ /* 0x0001e8000c101b06 */
[----:B------:R-:W3:Y:S02]  /*0b60*/  LDG.E R12, desc[UR6][R14.64+0x4] ;  /* 0x000004060e0c7981 */ /* 0x000ee4000c1e1900 */
[----:B---3--:R-:W-:-:S05]  /*0b70*/  IADD3 R12, PT, PT, R12, -0x1, RZ ;  /* 0xffffffff0c0c7810 */ /* 0x008fca0007ffe0ff */
[----:B--2---:R-:W-:-:S04]  /*0b80*/  IMAD R23, R12, R11, R10 ;  /* 0x0000000b0c177224 */ /* 0x004fc800078e020a */
[----:B------:R-:W-:-:S05]  /*0b90*/  IMAD.WIDE R22, R23, 0x8, R18 ;  /* 0x0000000817167825 */ /* 0x000fca00078e0212 */
[----:B------:R1:W-:Y:S04]  /*0ba0*/  STG.E.64 desc[UR6][R22.64], R16 ;  /* 0x0000001016007986 */ /* 0x0003e8000c101b06 */
[----:B------:R-:W2:Y:S01]  /*0bb0*/  LDG.E R10, desc[UR6][R14.64] ;  /* 0x000000060e0a7981 */ /* 0x000ea2000c1e1900 */
[----:B------:R-:W-:-:S05]  /*0bc0*/  IADD3 R8, PT, PT, R8, 0x3, RZ ;  /* 0x0000000308087810 */ /* 0x000fca0007ffe0ff */
[----:B------:R-:W-:-:S05]  /*0bd0*/  IMAD R8, R4, R8, R27 ;  /* 0x0000000804087224 */ /* 0x000fca00078e021b */
[----:B------:R-:W-:Y:S02]  /*0be0*/  IADD3 R8, PT, PT, R8, 0x3, RZ ;  /* 0x0000000308087810 */ /* 0x000fe40007ffe0ff */
[----:B--2---:R-:W-:-:S05]  /*0bf0*/  IADD3 R10, PT, PT, R10, -0x1, RZ ;  /* 0xffffffff0a0a7810 */ /* 0x004fca0007ffe0ff */
[----:B0-----:R-:W-:-:S04]  /*0c00*/  IMAD R21, R10, R11, R8 ;  /* 0x0000000b0a157224 */ /* 0x001fc800078e0208 */
[----:B------:R-:W-:-:S05]  /*0c10*/  IMAD.WIDE R20, R21, 0x8, R18 ;  /* 0x0000000815147825 */ /* 0x000fca00078e0212 */
[----:B------:R2:W-:Y:S04]  /*0c20*/  STG.E.64 desc[UR6][R20.64], R16 ;  /* 0x0000001014007986 */ /* 0x0005e8000c101b06 */
[----:B------:R-:W3:Y:S01]  /*0c30*/  LDG.E R10, desc[UR6][R14.64+0x4] ;  /* 0x000004060e0a7981 */ /* 0x000ee2000c1e1900 */
[----:B------:R-:W-:Y:S02]  /*0c40*/  IADD3 R27, PT, PT, R27, 0x4, RZ ;  /* 0x000000041b1b7810 */ /* 0x000fe40007ffe0ff */
[----:B---3--:R-:W-:-:S05]  /*0c50*/  IADD3 R10, PT, PT, R10, -0x1, RZ ;  /* 0xffffffff0a0a7810 */ /* 0x008fca0007ffe0ff */
[----:B-1----:R-:W-:-:S04]  /*0c60*/  IMAD R23, R10, R11, R8 ;  /* 0x0000000b0a177224 */ /* 0x002fc800078e0208 */
[----:B------:R-:W-:-:S05]  /*0c70*/  IMAD.WIDE R18, R23, 0x8, R18 ;  /* 0x0000000817127825 */ /* 0x000fca00078e0212 */
[----:B------:R2:W-:Y:S02]  /*0c80*/  STG.E.64 desc[UR6][R18.64], R16 ;  /* 0x0000001012007986 */ /* 0x0005e4000c101b06 */
.L_x_16:
[----:B------:R-:W-:Y:S05]  /*0c90*/  @!P2 BRA `(.L_x_15) ;  /* 0x0000000000b8a947 */ /* 0x000fea0003800000 */
[----:B------:R-:W-:Y:S02]  /*0ca0*/  ISETP.NE.AND P1, PT, R5, 0x1, PT ;  /* 0x000000010500780c */ /* 0x000fe40003f25270 */
[----:B------:R-:W-:-:S11]  /*0cb0*/  LOP3.LUT P2, RZ, R11, 0x1, RZ, 0xc0, !PT ;  /* 0x000000010bff7812 */ /* 0x000fd6000784c0ff */
[----:B------:R-:W-:Y:S05]  /*0cc0*/  @!P1 BRA `(.L_x_17) ;  /* 0x00000000006c9947 */ /* 0x000fea0003800000 */
[----:B------:R-:W3:Y:S01]  /*0cd0*/  LDG.E R8, desc[UR6][R14.64] ;  /* 0x000000060e087981 */ /* 0x000ee2000c1e1900 */
[----:B0-2---:R-:W0:Y:S01]  /*0ce0*/  LDC.64 R18, c[0x0][0x380] ;  /* 0x0000e000ff127b82 */ /* 0x005e220000000a00 */
[--C-:B------:R-:W-:Y:S02]  /*0cf0*/  IMAD.IADD R10, R13, 0x1, R27.reuse ;  /* 0x000000010d0a7824 */ /* 0x100fe400078e021b */
[----:B------:R-:W-:Y:S01]  /*0d00*/  HFMA2 R16, -RZ, RZ, 0, 0 ;  /* 0x00000000ff107431 */ /* 0x000fe200000001ff */
[----:B------:R-:W-:Y:S01]  /*0d10*/  MOV R17, 0x3ff00000 ;  /* 0x3ff0000000117802 */ /* 0x000fe20000000f00 */
[----:B------:R-:W-:Y:S01]  /*0d20*/  IMAD R21, R4, R10, R27 ;  /* 0x0000000a04157224 */ /* 0x000fe200078e021b */
[----:B---3--:R-:W-:-:S05]  /*0d30*/  IADD3 R8, PT, PT, R8, -0x1, RZ ;  /* 0xffffffff08087810 */ /* 0x008fca0007ffe0ff */
        /* <DEDUP_REMOVED lines=14> */
[----:B------:R-:W2:Y:S01]  /*0e20*/  LDG.E R8, desc[UR6][R14.64+0x4] ;  /* 0x000004060e087981 */ /* 0x000ea2000c1e1900 */
[----:B------:R-:W-:Y:S02]  /*0e30*/  IADD3 R27, PT, PT, R27, 0x2, RZ ;  /* 0x000000021b1b7810 */ /* 0x000fe40007ffe0ff */
[----:B--2---:R-:W-:-:S05]  /*0e40*/  IADD3 R8, PT, PT, R8, -0x1, RZ ;  /* 0xffffffff08087810 */ /* 0x004fca0007ffe0ff */
[----:B0-----:R-:W-:-:S04]  /*0e50*/  IMAD R25, R8, R11, R10 ;  /* 0x0000000b08197224 */ /* 0x001fc800078e020a */
[----:B------:R-:W-:-:S05]  /*0e60*/  IMAD.WIDE R18, R25, 0x8, R18 ;  /* 0x0000000819127825 */ /* 0x000fca00078e0212 */
[----:B------:R1:W-:Y:S02]  /*0e70*/  STG.E.64 desc[UR6][R18.64], R16 ;  /* 0x0000001012007986 */ /* 0x0003e4000c101b06 */
.L_x_17:
[----:B------:R-:W-:Y:S05]  /*0e80*/  @!P2 BRA `(.L_x_15) ;  /* 0x00000000003ca947 */ /* 0x000fea0003800000 */
[----:B------:R-:W3:Y:S01]  /*0e90*/  LDG.E R8, desc[UR6][R14.64] ;  /* 0x000000060e087981 */ /* 0x000ee2000c1e1900 */
[----:B012---:R-:W0:Y:S01]  /*0ea0*/  LDC.64 R16, c[0x0][0x380] ;  /* 0x0000e000ff107b82 */ /* 0x007e220000000a00 */
[----:B------:R-:W-:Y:S01]  /*0eb0*/  IADD3 R13, PT, PT, R13, R27, RZ ;  /* 0x0000001b0d0d7210 */ /* 0x000fe20007ffe0ff */
[----:B------:R-:W-:-:S04]  /*0ec0*/  HFMA2 R12, -RZ, RZ, 0, 0 ;  /* 0x00000000ff0c7431 */ /* 0x000fc800000001ff */
[----:B------:R-:W-:Y:S01]  /*0ed0*/  IMAD R10, R4, R13, R27 ;  /* 0x0000000d040a7224 */ /* 0x000fe200078e021b */
[----:B------:R-:W-:Y:S02]  /*0ee0*/  MOV R13, 0x3ff00000 ;  /* 0x3ff00000000d7802 */ /* 0x000fe40000000f00 */
        /* <DEDUP_REMOVED lines=8> */
[----:B------:R3:W-:Y:S02]  /*0f70*/  STG.E.64 desc[UR6][R16.64], R12 ;  /* 0x0000000c10007986 */ /* 0x0007e4000c101b06 */
.L_x_15:
[----:B------:R-:W4:Y:S01]  /*0f80*/  LDCU UR4, c[0x0][0x394] ;  /* 0x00007280ff0477ac */ /* 0x000f220008000800 */
[----:B------:R-:W-:-:S04]  /*0f90*/  IADD3 R0, PT, PT, R7, R0, RZ ;  /* 0x0000000007007210 */ /* 0x000fc80007ffe0ff */
[----:B----4-:R-:W-:-:S13]  /*0fa0*/  ISETP.GE.AND P1, PT, R0, UR4, PT ;  /* 0x0000000400007c0c */ /* 0x010fda000bf26270 */
[----:B------:R-:W-:Y:S05]  /*0fb0*/  @!P1 BRA `(.L_x_18) ;  /* 0xfffffff0006c9947 */ /* 0x000fea000383ffff */
[----:B------:R-:W-:Y:S05]  /*0fc0*/  EXIT ;  /* 0x000000000000794d */ /* 0x000fea0003800000 */
.L_x_19:
        /* <DEDUP_REMOVED lines=11> */
.L_x_23:


//--------------------- .nv.global.init           --------------------------
	.section	.nv.global.init,"aw",@progbits
	.align	4
.nv.global.init:
	.type		mrg32k3aM1SubSeq,@object
	.size		mrg32k3aM1SubSeq,(mrg32k3aM2SubSeq - mrg32k3aM1SubSeq)
mrg32k3aM1SubSeq:
        /*0000*/ 	.byte	0x0b, 0xcc, 0xee, 0x04, 0x73, 0x29, 0x8b, 0x6f, 0xf6, 0x53, 0x03, 0xf6, 0x23, 0xf6, 0xea, 0xda
        /* <DEDUP_REMOVED lines=125> */
	.type		mrg32k3aM2SubSeq,@object
	.size		mrg32k3aM2SubSeq,(mrg32k3aM1 - mrg32k3aM2SubSeq)
mrg32k3aM2SubSeq:
        /* <DEDUP_REMOVED lines=126> */
	.type		mrg32k3aM1,@object
	.size		mrg32k3aM1,(mrg32k3aM1Seq - mrg32k3aM1)
mrg32k3aM1:
        /* <DEDUP_REMOVED lines=144> */
	.type		mrg32k3aM1Seq,@object
	.size		mrg32k3aM1Seq,(mrg32k3aM2 - mrg32k3aM1Seq)
mrg32k3aM1Seq:
        /* <DEDUP_REMOVED lines=144> */
	.type		mrg32k3aM2,@object
	.size		mrg32k3aM2,(mrg32k3aM2Seq - mrg32k3aM2)
mrg32k3aM2:
        /* <DEDUP_REMOVED lines=144> */
	.type		mrg32k3aM2Seq,@object
	.size		mrg32k3aM2Seq,(precalc_xorwow_matrix - mrg32k3aM2Seq)
mrg32k3aM2Seq:
        /* <DEDUP_REMOVED lines=144> */
	.type		precalc_xorwow_matrix,@object
	.size		precalc_xorwow_matrix,(precalc_xorwow_offset_matrix - precalc_xorwow_matrix)
precalc_xorwow_matrix:
        /* <DEDUP_REMOVED lines=6400> */
	.type		precalc_xorwow_offset_matrix,@object
	.size		precalc_xorwow_offset_matrix,(.L_1 - precalc_xorwow_offset_matrix)
precalc_xorwow_offset_matrix:
        /* <DEDUP_REMOVED lines=6400> */
.L_1:


//--------------------- .nv.shared.reserved.0     --------------------------
	.section	.nv.shared.reserved.0,"aw",@nobits
	.weak		__nv_reservedSMEM_offset_0_alias
	.size		__nv_reservedSMEM_offset_0_alias, 0, 64
	.other		__nv_reservedSMEM_offset_0_alias,@"STO_CUDA_RESERVED_SHARED STV_DEFAULT"
__nv_reservedSMEM_offset_0_alias:
	.zero		0
	.zero		64


//--------------------- .nv.global                --------------------------
	.section	.nv.global,"aw",@nobits
.nv.global:
	.type		_ZN34_INTERNAL_7b52ff0d_4_k_cu_7cd696936thrust24THRUST_300001_SM_1000_NS12placeholders2_8E,@object
	.size		_ZN34_INTERNAL_7b52ff0d_4_k_cu_7cd696936thrust24THRUST_300001_SM_1000_NS12placeholders2_8E,(_ZN34_INTERNAL_7b52ff0d_4_k_cu_7cd696934cuda3std3__436_GLOBAL__N__7b52ff0d_4_k_cu_7cd696936ignoreE - _ZN34_INTERNAL_7b52ff0d_4_k_cu_7cd696936thrust24THRUST_300001_SM_1000_NS12placeholders2_8E)
_ZN34_INTERNAL_7b52ff0d_4_k_cu_7cd696936thrust24THRUST_300001_SM_1000_NS12placeholders2_8E:
	.zero		1
	.type		_ZN34_INTERNAL_7b52ff0d_4_k_cu_7cd696934cuda3std3__436_GLOBAL__N__7b52ff0d_4_k_cu_7cd696936ignoreE,@object
	.size		_ZN34_INTERNAL_7b52ff0d_4_k_cu_7cd696934cuda3std3__436_GLOBAL__N__7b52ff0d_4_k_cu_7cd696936ignoreE,(_ZN34_INTERNAL_7b52ff0d_4_k_cu_7cd696934cuda3std6ranges3__45__cpo4dataE - _ZN34_INTERNAL_7b52ff0d_4_k_cu_7cd696934cuda3std3__436_GLOBAL__N__7b52ff0d_4_k_cu_7cd696936ignoreE)
_ZN34_INTERNAL_7b52ff0d_4_k_cu_7cd696934cuda3std3__436_GLOBAL__N__7b52ff0d_4_k_cu_7cd696936ignoreE:
	.zero		1
	.type		_ZN34_INTERNAL_7b52ff0d_4_k_cu_7cd696934cuda3std6ranges3__45__cpo4dataE,@object
	.size		_ZN34_INTERNAL_7b52ff0d_4_k_cu_7cd696934cuda3std6ranges3__45__cpo4dataE,(_ZN34_INTERNAL_7b52ff0d_4_k_cu_7cd696936thrust24THRUST_300001_SM_1000_NS6system3cpp3parE - _ZN34_INTERNAL_7b52ff0d_4_k_cu_7cd696934cuda3std6ranges3__45__cpo4dataE)
_ZN34_INTERNAL_7b52ff0d_4_k_cu_7cd696934cuda3std6ranges3__45__cpo4dataE:
	.zero		1
	.type		_ZN34_INTERNAL_7b52ff0d_4_k_cu_7cd696936thrust24THRUST_300001_SM_1000_NS6system3cpp3parE,@object
	.size		_ZN34_INTERNAL_7b52ff0d_4_k_cu_7cd696936thrust24THRUST_300001_SM_1000_NS6system3cpp3parE,(_ZN34_INTERNAL_7b52ff0d_4_k_cu_7cd696934cuda3std3__45__cpo5beginE - _ZN34_INTERNAL_7b52ff0d_4_k_cu_7cd696936thrust24THRUST_300001_SM_1000_NS6system3cpp3parE)
_ZN34_INTERNAL_7b52ff0d_4_k_cu_7cd696936thrust24THRUST_300001_SM_1000_NS6system3cpp3parE:
	.zero		1
	.type		_ZN34_INTERNAL_7b52ff0d_4_k_cu_7cd696934cuda3std3__45__cpo5beginE,@object
	.size		_ZN34_INTERNAL_7b52ff0d_4_k_cu_7cd696934cuda3std3__45__cpo5beginE,(_ZN34_INTERNAL_7b52ff0d_4_k_cu_7cd696934cuda3std6ranges3__45__cpo5beginE - _ZN34_INTERNAL_7b52ff0d_4_k_cu_7cd696934cuda3std3__45__cpo5beginE)
_ZN34_INTERNAL_7b52ff0d_4_k_cu_7cd696934cuda3std3__45__cpo5beginE:
	.zero		1
	.type		_ZN34_INTERNAL_7b52ff0d_4_k_cu_7cd696934cuda3std6ranges3__45__cpo5beginE,@object
	.size		_ZN34_INTERNAL_7b52ff0d_4_k_cu_7cd696934cuda3std6ranges3__45__cpo5beginE,(_ZN34_INTERNAL_7b52ff0d_4_k_cu_7cd696936thrust24THRUST_300001_SM_1000_NS6deviceE - _ZN34_INTERNAL_7b52ff0d_4_k_cu_7cd696934cuda3std6ranges3__45__cpo5beginE)
_ZN34_INTERNAL_7b52ff0d_4_k_cu_7cd696934cuda3std6ranges3__45__cpo5beginE:
	.zero		1
	.type		_ZN34_INTERNAL_7b52ff0d_4_k_cu_7cd696936thrust24THRUST_300001_SM_1000_NS6deviceE,@object
	.size		_ZN34_INTERNAL_7b52ff0d_4_k_cu_7cd696936thrust24THRUST_300001_SM_1000_NS6deviceE,(_ZN34_INTERNAL_7b52ff0d_4_k_cu_7cd696934cuda3std3__47nulloptE - _ZN34_INTERNAL_7b52ff0d_4_k_cu_7cd696936thrust24THRUST_300001_SM_1000_NS6deviceE)
_ZN34_INTERNAL_7b52ff0d_4_k_cu_7cd696936thrust24THRUST_300001_SM_1000_NS6deviceE:
	.zero		1
	.type		_ZN34_INTERNAL_7b52ff0d_4_k_cu_7cd696934cuda3std3__47nulloptE,@object
	.size		_ZN34_INTERNAL_7b52ff0d_4_k_cu_7cd696934cuda3std3__47nulloptE,(_ZN34_INTERNAL_7b52ff0d_4_k_cu_7cd696934cuda3std6ranges3__45__cpo8distanceE - _ZN34_INTERNAL_7b52ff0d_4_k_cu_7cd696934cuda3std3__47nulloptE)
_ZN34_INTERNAL_7b52ff0d_4_k_cu_7cd696934cuda3std3__47nulloptE:
	.zero		1
	.type		_ZN34_INTERNAL_7b52ff0d_4_k_cu_7cd696934cuda3std6ranges3__45__cpo8distanceE,@object
	.size		_ZN34_INTERNAL_7b52ff0d_4_k_cu_7cd696934cuda3std6ranges3__45__cpo8distanceE,(_ZN34_INTERNAL_7b52ff0d_4_k_cu_7cd696936thrust24THRUST_300001_SM_1000_NS12placeholders2_4E - _ZN34_INTERNAL_7b52ff0d_4_k_cu_7cd696934cuda3std6ranges3__45__cpo8distanceE)
_ZN34_INTERNAL_7b52ff0d_4_k_cu_7cd696934cuda3std6ranges3__45__cpo8distanceE:
	.zero		1
	.type		_ZN34_INTERNAL_7b52ff0d_4_k_cu_7cd696936thrust24THRUST_300001_SM_1000_NS12placeholders2_4E,@object
	.size		_ZN34_INTERNAL_7b52ff0d_4_k_cu_7cd696936thrust24THRUST_300001_SM_1000_NS12placeholders2_4E,(_ZN34_INTERNAL_7b52ff0d_4_k_cu_7cd696934cuda3std3__45__cpo6rbeginE - _ZN34_INTERNAL_7b52ff0d_4_k_cu_7cd696936thrust24THRUST_300001_SM_1000_NS12placeholders2_4E)
_ZN34_INTERNAL_7b52ff0d_4_k_cu_7cd696936thrust24THRUST_300001_SM_1000_NS12placeholders2_4E:
	.zero		1
	.type		_ZN34_INTERNAL_7b52ff0d_4_k_cu_7cd696934cuda3std3__45__cpo6rbeginE,@object
	.size		_ZN34_INTERNAL_7b52ff0d_4_k_cu_7cd696934cuda3std3__45__cpo6rbeginE,(_ZN34_INTERNAL_7b52ff0d_4_k_cu_7cd696934cuda3std6ranges3__45__cpo7advanceE - _ZN34_INTERNAL_7b52ff0d_4_k_cu_7cd696934cuda3std3__45__cpo6rbeginE)
_ZN34_INTERNAL_7b52ff0d_4_k_cu_7cd696934cuda3std3__45__cpo6rbeginE:
	.zero		1
	.type		_ZN34_INTERNAL_7b52ff0d_4_k_cu_7cd696934cuda3std6ranges3__45__cpo7advanceE,@object
	.size		_ZN34_INTERNAL_7b52ff0d_4_k_cu_7cd696934cuda3std6ranges3__45__cpo7advanceE,(_ZN34_INTERNAL_7b52ff0d_4_k_cu_7cd696936thrust24THRUST_300001_SM_1000_NS12placeholders3_10E - _ZN34_INTERNAL_7b52ff0d_4_k_cu_7cd696934cuda3std6ranges3__45__cpo7advanceE)
_ZN34_INTERNAL_7b52ff0d_4_k_cu_7cd696934cuda3std6ranges3__45__cpo7advanceE:
	.zero		1
	.type		_ZN34_INTERNAL_7b52ff0d_4_k_cu_7cd696936thrust24THRUST_300001_SM_1000_NS12placeholders3_10E,@object
	.size		_ZN34_INTERNAL_7b52ff0d_4_k_cu_7cd696936thrust24THRUST_300001_SM_1000_NS12placeholders3_10E,(_ZN34_INTERNAL_7b52ff0d_4_k_cu_7cd696934cuda3std3__48in_placeE - _ZN34_INTERNAL_7b52ff0d_4_k_cu_7cd696936thrust24THRUST_300001_SM_1000_NS12placeholders3_10E)
_ZN34_INTERNAL_7b52ff0d_4_k_cu_7cd696936thrust24THRUST_300001_SM_1000_NS12placeholders3_10E:
	.zero		1
	.type		_ZN34_INTERNAL_7b52ff0d_4_k_cu_7cd696934cuda3std3__48in_placeE,@object
	.size		_ZN34_INTERNAL_7b52ff0d_4_k_cu_7cd696934cuda3std3__48in_placeE,(_ZN34_INTERNAL_7b52ff0d_4_k_cu_7cd696934cuda3std6ranges3__45__cpo4sizeE - _ZN34_INTERNAL_7b52ff0d_4_k_cu_7cd696934cuda3std3__48in_placeE)
_ZN34_INTERNAL_7b52ff0d_4_k_cu_7cd696934cuda3std3__48in_placeE:
	.zero		1
	.type		_ZN34_INTERNAL_7b52ff0d_4_k_cu_7cd696934cuda3std6ranges3__45__cpo4sizeE,@object
	.size		_ZN34_INTERNAL_7b52ff0d_4_k_cu_7cd696934cuda3std6ranges3__45__cpo4sizeE,(_ZN34_INTERNAL_7b52ff0d_4_k_cu_7cd696936thrust24THRUST_300001_SM_1000_NS12placeholders2_2E - _ZN34_INTERNAL_7b52ff0d_4_k_cu_7cd696934cuda3std6ranges3__45__cpo4sizeE)
_ZN34_INTERNAL_7b52ff0d_4_k_cu_7cd696934cuda3std6ranges3__45__cpo4sizeE:
	.zero		1
	.type		_ZN34_INTERNAL_7b52ff0d_4_k_cu_7cd696936thrust24THRUST_300001_SM_1000_NS12placeholders2_2E,@object
	.size		_ZN34_INTERNAL_7b52ff0d_4_k_cu_7cd696936thrust24THRUST_300001_SM_1000_NS12placeholders2_2E,(_ZN34_INTERNAL_7b52ff0d_4_k_cu_7cd696934cuda3std3__45__cpo6cbeginE - _ZN34_INTERNAL_7b52ff0d_4_k_cu_7cd696936thrust24THRUST_300001_SM_1000_NS12placeholders2_2E)
_ZN34_INTERNAL_7b52ff0d_4_k_cu_7cd696936thrust24THRUST_300001_SM_1000_NS12placeholders2_2E:
	.zero		1
	.type		_ZN34_INTERNAL_7b52ff0d_4_k_cu_7cd696934cuda3std3__45__cpo6cbeginE,@object
	.size		_ZN34_INTERNAL_7b52ff0d_4_k_cu_7cd696934cuda3std3__45__cpo6cbeginE,(_ZN34_INTERNAL_7b52ff0d_4_k_cu_7cd696934cuda3std6ranges3__45__cpo6cbeginE - _ZN34_INTERNAL_7b52ff0d_4_k_cu_7cd696934cuda3std3__45__cpo6cbeginE)
_ZN34_INTERNAL_7b52ff0d_4_k_cu_7cd696934cuda3std3__45__cpo6cbeginE:
	.zero		1
	.type		_ZN34_INTERNAL_7b52ff0d_4_k_cu_7cd696934cuda3std6ranges3__45__cpo6cbeginE,@object
	.size		_ZN34_INTERNAL_7b52ff0d_4_k_cu_7cd696934cuda3std6ranges3__45__cpo6cbeginE,(_ZN34_INTERNAL_7b52ff0d_4_k_cu_7cd696936thrust24THRUST_300001_SM_1000_NS12placeholders2_6E - _ZN34_INTERNAL_7b52ff0d_4_k_cu_7cd696934cuda3std6ranges3__45__cpo6cbeginE)
_ZN34_INTERNAL_7b52ff0d_4_k_cu_7cd696934cuda3std6ranges3__45__cpo6cbeginE:
	.zero		1
	.type		_ZN34_INTERNAL_7b52ff0d_4_k_cu_7cd696936thrust24THRUST_300001_SM_1000_NS12placeholders2_6E,@object
	.size		_ZN34_INTERNAL_7b52ff0d_4_k_cu_7cd696936thrust24THRUST_300001_SM_1000_NS12placeholders2_6E,(_ZN34_INTERNAL_7b52ff0d_4_k_cu_7cd696934cuda3std3__45__cpo7crbeginE - _ZN34_INTERNAL_7b52ff0d_4_k_cu_7cd696936thrust24THRUST_300001_SM_1000_NS12placeholders2_6E)
_ZN34_INTERNAL_7b52ff0d_4_k_cu_7cd696936thrust24THRUST_300001_SM_1000_NS12placeholders2_6E:
	.zero		1
	.type		_ZN34_INTERNAL_7b52ff0d_4_k_cu_7cd696934cuda3std3__45__cpo7crbeginE,@object
	.size		_ZN34_INTERNAL_7b52ff0d_4_k_cu_7cd696934cuda3std3__45__cpo7crbeginE,(_ZN34_INTERNAL_7b52ff0d_4_k_cu_7cd696934cuda3std6ranges3__45__cpo4nextE - _ZN34_INTERNAL_7b52ff0d_4_k_cu_7cd696934cuda3std3__45__cpo7crbeginE)
_ZN34_INTERNAL_7b52ff0d_4_k_cu_7cd696934cuda3std3__45__cpo7crbeginE:
	.zero		1
	.type		_ZN34_INTERNAL_7b52ff0d_4_k_cu_7cd696934cuda3std6ranges3__45__cpo4nextE,@object
	.size		_ZN34_INTERNAL_7b52ff0d_4_k_cu_7cd696934cuda3std6ranges3__45__cpo4nextE,(_ZN34_INTERNAL_7b52ff0d_4_k_cu_7cd696934cuda3std6ranges3__45__cpo4swapE - _ZN34_INTERNAL_7b52ff0d_4_k_cu_7cd696934cuda3std6ranges3__45__cpo4nextE)
_ZN34_INTERNAL_7b52ff0d_4_k_cu_7cd696934cuda3std6ranges3__45__cpo4nextE:
	.zero		1
	.type		_ZN34_INTERNAL_7b52ff0d_4_k_cu_7cd696934cuda3std6ranges3__45__cpo4swapE,@object
	.size		_ZN34_INTERNAL_7b52ff0d_4_k_cu_7cd696934cuda3std6ranges3__45__cpo4swapE,(_ZN34_INTERNAL_7b52ff0d_4_k_cu_7cd696936thrust24THRUST_300001_SM_1000_NS8cuda_cub10par_nosyncE - _ZN34_INTERNAL_7b52ff0d_4_k_cu_7cd696934cuda3std6ranges3__45__cpo4swapE)
_ZN34_INTERNAL_7b52ff0d_4_k_cu_7cd696934cuda3std6ranges3__45__cpo4swapE:
	.zero		1
	.type		_ZN34_INTERNAL_7b52ff0d_4_k_cu_7cd696936thrust24THRUST_300001_SM_1000_NS8cuda_cub10par_nosyncE,@object
	.size		_ZN34_INTERNAL_7b52ff0d_4_k_cu_7cd696936thrust24THRUST_300001_SM_1000_NS8cuda_cub10par_nosyncE,(_ZN34_INTERNAL_7b52ff0d_4_k_cu_7cd696936thrust24THRUST_300001_SM_1000_NS3seqE - _ZN34_INTERNAL_7b52ff0d_4_k_cu_7cd696936thrust24THRUST_300001_SM_1000_NS8cuda_cub10par_nosyncE)
_ZN34_INTERNAL_7b52ff0d_4_k_cu_7cd696936thrust24THRUST_300001_SM_1000_NS8cuda_cub10par_nosyncE:
	.zero		1
	.type		_ZN34_INTERNAL_7b52ff0d_4_k_cu_7cd696936thrust24THRUST_300001_SM_1000_NS3seqE,@object
	.size		_ZN34_INTERNAL_7b52ff0d_4_k_cu_7cd696936thrust24THRUST_300001_SM_1000_NS3seqE,(_ZN34_INTERNAL_7b52ff0d_4_k_cu_7cd696934cuda3std3__420unreachable_sentinelE - _ZN34_INTERNAL_7b52ff0d_4_k_cu_7cd696936thrust24THRUST_300001_SM_1000_NS3seqE)
_ZN34_INTERNAL_7b52ff0d_4_k_cu_7cd696936thrust24THRUST_300001_SM_1000_NS3seqE:
	.zero		1
	.type		_ZN34_INTERNAL_7b52ff0d_4_k_cu_7cd696934cuda3std3__420unreachable_sentinelE,@object
	.size		_ZN34_INTERNAL_7b52ff0d_4_k_cu_7cd696934cuda3std3__420unreachable_sentinelE,(_ZN34_INTERNAL_7b52ff0d_4_k_cu_7cd696934cuda3std6ranges3__45__cpo5ssizeE - _ZN34_INTERNAL_7b52ff0d_4_k_cu_7cd696934cuda3std3__420unreachable_sentinelE)
_ZN34_INTERNAL_7b52ff0d_4_k_cu_7cd696934cuda3std3__420unreachable_sentinelE:
	.zero		1
	.type		_ZN34_INTERNAL_7b52ff0d_4_k_cu_7cd696934cuda3std6ranges3__45__cpo5ssizeE,@object
	.size		_ZN34_INTERNAL_7b52ff0d_4_k_cu_7cd696934cuda3std6ranges3__45__cpo5ssizeE,(_ZN34_INTERNAL_7b52ff0d_4_k_cu_7cd696936thrust24THRUST_300001_SM_1000_NS12placeholders2_3E - _ZN34_INTERNAL_7b52ff0d_4_k_cu_7cd696934cuda3std6ranges3__45__cpo5ssizeE)
_ZN34_INTERNAL_7b52ff0d_4_k_cu_7cd696934cuda3std6ranges3__45__cpo5ssizeE:
	.zero		1
	.type		_ZN34_INTERNAL_7b52ff0d_4_k_cu_7cd696936thrust24THRUST_300001_SM_1000_NS12placeholders2_3E,@object
	.size		_ZN34_INTERNAL_7b52ff0d_4_k_cu_7cd696936thrust24THRUST_300001_SM_1000_NS12placeholders2_3E,(_ZN34_INTERNAL_7b52ff0d_4_k_cu_7cd696934cuda3std3__45__cpo4cendE - _ZN34_INTERNAL_7b52ff0d_4_k_cu_7cd696936thrust24THRUST_300001_SM_1000_NS12placeholders2_3E)
_ZN34_INTERNAL_7b52ff0d_4_k_cu_7cd696936thrust24THRUST_300001_SM_1000_NS12placeholders2_3E:
	.zero		1
	.type		_ZN34_INTERNAL_7b52ff0d_4_k_cu_7cd696934cuda3std3__45__cpo4cendE,@object
	.size		_ZN34_INTERNAL_7b52ff0d_4_k_cu_7cd696934cuda3std3__45__cpo4cendE,(_ZN34_INTERNAL_7b52ff0d_4_k_cu_7cd696934cuda3std6ranges3__45__cpo4cendE - _ZN34_INTERNAL_7b52ff0d_4_k_cu_7cd696934cuda3std3__45__cpo4cendE)
_ZN34_INTERNAL_7b52ff0d_4_k_cu_7cd696934cuda3std3__45__cpo4cendE:
	.zero		1
	.type		_ZN34_INTERNAL_7b52ff0d_4_k_cu_7cd696934cuda3std6ranges3__45__cpo4cendE,@object
	.size		_ZN34_INTERNAL_7b52ff0d_4_k_cu_7cd696934cuda3std6ranges3__45__cpo4cendE,(_ZN34_INTERNAL_7b52ff0d_4_k_cu_7cd696936thrust24THRUST_300001_SM_1000_NS12placeholders2_7E - _ZN34_INTERNAL_7b52ff0d_4_k_cu_7cd696934cuda3std6ranges3__45__cpo4cendE)
_ZN34_INTERNAL_7b52ff0d_4_k_cu_7cd696934cuda3std6ranges3__45__cpo4cendE:
	.zero		1
	.type		_ZN34_INTERNAL_7b52ff0d_4_k_cu_7cd696936thrust24THRUST_300001_SM_1000_NS12placeholders2_7E,@object
	.size		_ZN34_INTERNAL_7b52ff0d_4_k_cu_7cd696936thrust24THRUST_300001_SM_1000_NS12placeholders2_7E,(_ZN34_INTERNAL_7b52ff0d_4_k_cu_7cd696934cuda3std3__45__cpo5crendE - _ZN34_INTERNAL_7b52ff0d_4_k_cu_7cd696936thrust24THRUST_300001_SM_1000_NS12placeholders2_7E)
_ZN34_INTERNAL_7b52ff0d_4_k_cu_7cd696936thrust24THRUST_300001_SM_1000_NS12placeholders2_7E:
	.zero		1
	.type		_ZN34_INTERNAL_7b52ff0d_4_k_cu_7cd696934cuda3std3__45__cpo5crendE,@object
	.size		_ZN34_INTERNAL_7b52ff0d_4_k_cu_7cd696934cuda3std3__45__cpo5crendE,(_ZN34_INTERNAL_7b52ff0d_4_k_cu_7cd696934cuda3std6ranges3__45__cpo4prevE - _ZN34_INTERNAL_7b52ff0d_4_k_cu_7cd696934cuda3std3__45__cpo5crendE)
_ZN34_INTERNAL_7b52ff0d_4_k_cu_7cd696934cuda3std3__45__cpo5crendE:
	.zero		1
	.type		_ZN34_INTERNAL_7b52ff0d_4_k_cu_7cd696934cuda3std6ranges3__45__cpo4prevE,@object
	.size		_ZN34_INTERNAL_7b52ff0d_4_k_cu_7cd696934cuda3std6ranges3__45__cpo4prevE,(_ZN34_INTERNAL_7b52ff0d_4_k_cu_7cd696934cuda3std6ranges3__45__cpo9iter_moveE - _ZN34_INTERNAL_7b52ff0d_4_k_cu_7cd696934cuda3std6ranges3__45__cpo4prevE)
_ZN34_INTERNAL_7b52ff0d_4_k_cu_7cd696934cuda3std6ranges3__45__cpo4prevE:
	.zero		1
	.type		_ZN34_INTERNAL_7b52ff0d_4_k_cu_7cd696934cuda3std6ranges3__45__cpo9iter_moveE,@object
	.size		_ZN34_INTERNAL_7b52ff0d_4_k_cu_7cd696934cuda3std6ranges3__45__cpo9iter_moveE,(_ZN34_INTERNAL_7b52ff0d_4_k_cu_7cd696936thrust24THRUST_300001_SM_1000_NS6system6detail10sequential3seqE - _ZN34_INTERNAL_7b52ff0d_4_k_cu_7cd696934cuda3std6ranges3__45__cpo9iter_moveE)
_ZN34_INTERNAL_7b52ff0d_4_k_cu_7cd696934cuda3std6ranges3__45__cpo9iter_moveE:
	.zero		1
	.type		_ZN34_INTERNAL_7b52ff0d_4_k_cu_7cd696936thrust24THRUST_300001_SM_1000_NS6system6detail10sequential3seqE,@object
	.size		_ZN34_INTERNAL_7b52ff0d_4_k_cu_7cd696936thrust24THRUST_300001_SM_1000_NS6system6detail10sequential3seqE,(_ZN34_INTERNAL_7b52ff0d_4_k_cu_7cd696936thrust24THRUST_300001_SM_1000_NS12placeholders2_9E - _ZN34_INTERNAL_7b52ff0d_4_k_cu_7cd696936thrust24THRUST_300001_SM_1000_NS6system6detail10sequential3seqE)
_ZN34_INTERNAL_7b52ff0d_4_k_cu_7cd696936thrust24THRUST_300001_SM_1000_NS6system6detail10sequential3seqE:
	.zero		1
	.type		_ZN34_INTERNAL_7b52ff0d_4_k_cu_7cd696936thrust24THRUST_300001_SM_1000_NS12placeholders2_9E,@object
	.size		_ZN34_INTERNAL_7b52ff0d_4_k_cu_7cd696936thrust24THRUST_300001_SM_1000_NS12placeholders2_9E,(_ZN34_INTERNAL_7b52ff0d_4_k_cu_7cd696934cuda3std3__419piecewise_constructE - _ZN34_INTERNAL_7b52ff0d_4_k_cu_7cd696936thrust24THRUST_300001_SM_1000_NS12placeholders2_9E)
_ZN34_INTERNAL_7b52ff0d_4_k_cu_7cd696936thrust24THRUST_300001_SM_1000_NS12placeholders2_9E:
	.zero		1
	.type		_ZN34_INTERNAL_7b52ff0d_4_k_cu_7cd696934cuda3std3__419piecewise_constructE,@object
	.size		_ZN34_INTERNAL_7b52ff0d_4_k_cu_7cd696934cuda3std3__419piecewise_constructE,(_ZN34_INTERNAL_7b52ff0d_4_k_cu_7cd696934cuda3std6ranges3__45__cpo5cdataE - _ZN34_INTERNAL_7b52ff0d_4_k_cu_7cd696934cuda3std3__419piecewise_constructE)
_ZN34_INTERNAL_7b52ff0d_4_k_cu_7cd696934cuda3std3__419piecewise_constructE:
	.zero		1
	.type		_ZN34_INTERNAL_7b52ff0d_4_k_cu_7cd696934cuda3std6ranges3__45__cpo5cdataE,@object
	.size		_ZN34_INTERNAL_7b52ff0d_4_k_cu_7cd696934cuda3std6ranges3__45__cpo5cdataE,(_ZN34_INTERNAL_7b52ff0d_4_k_cu_7cd696936thrust24THRUST_300001_SM_1000_NS12placeholders2_1E - _ZN34_INTERNAL_7b52ff0d_4_k_cu_7cd696934cuda3std6ranges3__45__cpo5cdataE)
_ZN34_INTERNAL_7b52ff0d_4_k_cu_7cd696934cuda3std6ranges3__45__cpo5cdataE:
	.zero		1
	.type		_ZN34_INTERNAL_7b52ff0d_4_k_cu_7cd696936thrust24THRUST_300001_SM_1000_NS12placeholders2_1E,@object
	.size		_ZN34_INTERNAL_7b52ff0d_4_k_cu_7cd696936thrust24THRUST_300001_SM_1000_NS12placeholders2_1E,(_ZN34_INTERNAL_7b52ff0d_4_k_cu_7cd696934cuda3std3__45__cpo3endE - _ZN34_INTERNAL_7b52ff0d_4_k_cu_7cd696936thrust24THRUST_300001_SM_1000_NS12placeholders2_1E)
_ZN34_INTERNAL_7b52ff0d_4_k_cu_7cd696936thrust24THRUST_300001_SM_1000_NS12placeholders2_1E:
	.zero		1
	.type		_ZN34_INTERNAL_7b52ff0d_4_k_cu_7cd696934cuda3std3__45__cpo3endE,@object
	.size		_ZN34_INTERNAL_7b52ff0d_4_k_cu_7cd696934cuda3std3__45__cpo3endE,(_ZN34_INTERNAL_7b52ff0d_4_k_cu_7cd696934cuda3std6ranges3__45__cpo3endE - _ZN34_INTERNAL_7b52ff0d_4_k_cu_7cd696934cuda3std3__45__cpo3endE)
_ZN34_INTERNAL_7b52ff0d_4_k_cu_7cd696934cuda3std3__45__cpo3endE:
	.zero		1
	.type		_ZN34_INTERNAL_7b52ff0d_4_k_cu_7cd696934cuda3std6ranges3__45__cpo3endE,@object
	.size		_ZN34_INTERNAL_7b52ff0d_4_k_cu_7cd696934cuda3std6ranges3__45__cpo3endE,(_ZN34_INTERNAL_7b52ff0d_4_k_cu_7cd696936thrust24THRUST_300001_SM_1000_NS12placeholders2_5E - _ZN34_INTERNAL_7b52ff0d_4_k_cu_7cd696934cuda3std6ranges3__45__cpo3endE)
_ZN34_INTERNAL_7b52ff0d_4_k_cu_7cd696934cuda3std6ranges3__45__cpo3endE:
	.zero		1
	.type		_ZN34_INTERNAL_7b52ff0d_4_k_cu_7cd696936thrust24THRUST_300001_SM_1000_NS12placeholders2_5E,@object
	.size		_ZN34_INTERNAL_7b52ff0d_4_k_cu_7cd696936thrust24THRUST_300001_SM_1000_NS12placeholders2_5E,(_ZN34_INTERNAL_7b52ff0d_4_k_cu_7cd696934cuda3std3__45__cpo4rendE - _ZN34_INTERNAL_7b52ff0d_4_k_cu_7cd696936thrust24THRUST_300001_SM_1000_NS12placeholders2_5E)
_ZN34_INTERNAL_7b52ff0d_4_k_cu_7cd696936thrust24THRUST_300001_SM_1000_NS12placeholders2_5E:
	.zero		1
	.type		_ZN34_INTERNAL_7b52ff0d_4_k_cu_7cd696934cuda3std3__45__cpo4rendE,@object
	.size		_ZN34_INTERNAL_7b52ff0d_4_k_cu_7cd696934cuda3std3__45__cpo4rendE,(_ZN34_INTERNAL_7b52ff0d_4_k_cu_7cd696934cuda3std6ranges3__45__cpo9iter_swapE - _ZN34_INTERNAL_7b52ff0d_4_k_cu_7cd696934cuda3std3__45__cpo4rendE)
_ZN34_INTERNAL_7b52ff0d_4_k_cu_7cd696934cuda3std3__45__cpo4rendE:
	.zero		1
	.type		_ZN34_INTERNAL_7b52ff0d_4_k_cu_7cd696934cuda3std6ranges3__45__cpo9iter_swapE,@object
	.size		_ZN34_INTERNAL_7b52ff0d_4_k_cu_7cd696934cuda3std6ranges3__45__cpo9iter_swapE,(_ZN34_INTERNAL_7b52ff0d_4_k_cu_7cd696934cuda3std3__48unexpectE - _ZN34_INTERNAL_7b52ff0d_4_k_cu_7cd696934cuda3std6ranges3__45__cpo9iter_swapE)
_ZN34_INTERNAL_7b52ff0d_4_k_cu_7cd696934cuda3std6ranges3__45__cpo9iter_swapE:
	.zero		1
	.type		_ZN34_INTERNAL_7b52ff0d_4_k_cu_7cd696934cuda3std3__48unexpectE,@object
	.size		_ZN34_INTERNAL_7b52ff0d_4_k_cu_7cd696934cuda3std3__48unexpectE,(_ZN34_INTERNAL_7b52ff0d_4_k_cu_7cd696936thrust24THRUST_300001_SM_1000_NS8cuda_cub3parE - _ZN34_INTERNAL_7b52ff0d_4_k_cu_7cd696934cuda3std3__48unexpectE)
_ZN34_INTERNAL_7b52ff0d_4_k_cu_7cd696934cuda3std3__48unexpectE:
	.zero		1
	.type		_ZN34_INTERNAL_7b52ff0d_4_k_cu_7cd696936thrust24THRUST_300001_SM_1000_NS8cuda_cub3parE,@object
	.size		_ZN34_INTERNAL_7b52ff0d_4_k_cu_7cd696936thrust24THRUST_300001_SM_1000_NS8cuda_cub3parE,(.L_38 - _ZN34_INTERNAL_7b52ff0d_4_k_cu_7cd696936thrust24THRUST_300001_SM_1000_NS8cuda_cub3parE)
_ZN34_INTERNAL_7b52ff0d_4_k_cu_7cd696936thrust24THRUST_300001_SM_1000_NS8cuda_cub3parE:
	.zero		1
.L_38:


//--------------------- .nv.constant0._ZN3cub18CUB_300001_SM_10006detail11EmptyKernelIvEEvv --------------------------
	.section	.nv.constant0._ZN3cub18CUB_300001_SM_10006detail11EmptyKernelIvEEvv,"a",@progbits
	.sectionflags	@""
	.align	4
.nv.constant0._ZN3cub18CUB_300001_SM_10006detail11EmptyKernelIvEEvv:
	.zero		896


//--------------------- .nv.constant0._Z11constraint3Pdii --------------------------
	.section	.nv.constant0._Z11constraint3Pdii,"a",@progbits
	.sectionflags	@""
	.align	4
.nv.constant0._Z11constraint3Pdii:
	.zero		912


//--------------------- .nv.constant0._Z11constraint2Pdii --------------------------
	.section	.nv.constant0._Z11constraint2Pdii,"a",@progbits
	.sectionflags	@""
	.align	4
.nv.constant0._Z11constraint2Pdii:
	.zero		912


//--------------------- .nv.constant0._Z11constraint1PdPiiii --------------------------
	.section	.nv.constant0._Z11constraint1PdPiiii,"a",@progbits
	.sectionflags	@""
	.align	4
.nv.constant0._Z11constraint1PdPiiii:
	.zero		924


//--------------------- SYMBOLS --------------------------

	.type		.nv.reservedSmem.offset0,@object
	.size		.nv.reservedSmem.offset0,0x4
